//
// Generated by NVIDIA NVVM Compiler
//
// Compiler Build ID: CL-36424714
// Cuda compilation tools, release 13.0, V13.0.88
// Based on NVVM 20.0.0
//

.version 9.0
.target sm_100
.address_size 64

	// .globl	_Z4initjP17curandStateXORWOW
.global .align 4 .b8 precalc_xorwow_matrix[102400];
.global .align 4 .b8 precalc_xorwow_offset_matrix[102400];
.global .align 4 .b8 mrg32k3aM1[2304];
.global .align 4 .b8 mrg32k3aM2[2304];
.global .align 4 .b8 mrg32k3aM1SubSeq[2016];
.global .align 4 .b8 mrg32k3aM2SubSeq[2016];
.global .align 4 .b8 mrg32k3aM1Seq[2304];
.global .align 4 .b8 mrg32k3aM2Seq[2304];
.const .align 8 .b8 __cr_lgamma_table[72];
.extern .shared .align 16 .b8 sdata[];
.global .align 4 .b8 __cudart_i2opi_f[24] = {65, 144, 67, 60, 153, 149, 98, 219, 192, 221, 52, 245, 209, 87, 39, 252, 41, 21, 68, 78, 110, 131, 249, 162};

.visible .entry _Z4initjP17curandStateXORWOW(
	.param .u32 _Z4initjP17curandStateXORWOW_param_0,
	.param .u64 .ptr .align 1 _Z4initjP17curandStateXORWOW_param_1
)
{
	.reg .pred 	%p<24>;
	.reg .b32 	%r<406>;
	.reg .b64 	%rd<18>;

	ld.param.u32 	%r182, [_Z4initjP17curandStateXORWOW_param_0];
	ld.param.u64 	%rd8, [_Z4initjP17curandStateXORWOW_param_1];
	cvta.to.global.u64 	%rd9, %rd8;
	mov.u32 	%r183, %ctaid.x;
	cvt.u64.u32 	%rd17, %r183;
	mul.wide.u32 	%rd10, %r183, 48;
	add.s64 	%rd2, %rd9, %rd10;
	xor.b32  	%r184, %r182, -1429050551;
	mul.lo.s32 	%r185, %r184, 1099087573;
	add.s32 	%r186, %r185, -638133224;
	add.s32 	%r187, %r185, 123456789;
	st.global.v2.u32 	[%rd2], {%r186, %r187};
	xor.b32  	%r188, %r185, 362436069;
	mov.b32 	%r189, -123459836;
	st.global.v2.u32 	[%rd2+8], {%r188, %r189};
	add.s32 	%r190, %r185, 5783321;
	mov.b32 	%r191, -589760388;
	st.global.v2.u32 	[%rd2+16], {%r191, %r190};
	setp.eq.s32 	%p1, %r183, 0;
	@%p1 bra 	$L__BB0_42;
	mov.b32 	%r312, 0;
	mov.u64 	%rd12, precalc_xorwow_matrix;
$L__BB0_2:
	and.b64  	%rd4, %rd17, 3;
	setp.eq.s64 	%p2, %rd4, 0;
	@%p2 bra 	$L__BB0_41;
	mul.wide.u32 	%rd11, %r312, 3200;
	add.s64 	%rd5, %rd12, %rd11;
	cvt.u32.u64 	%r2, %rd4;
	mov.b32 	%r313, 0;
$L__BB0_4:
	mov.b32 	%r326, 0;
	mov.u32 	%r327, %r326;
	mov.u32 	%r328, %r326;
	mov.u32 	%r329, %r326;
	mov.u32 	%r330, %r326;
	mov.u32 	%r319, %r326;
$L__BB0_5:
	mul.wide.u32 	%rd13, %r319, 4;
	add.s64 	%rd14, %rd2, %rd13;
	ld.global.u32 	%r10, [%rd14+4];
	shl.b32 	%r11, %r319, 5;
	mov.b32 	%r325, 0;
$L__BB0_6:
	.pragma "nounroll";
	shr.u32 	%r196, %r10, %r325;
	and.b32  	%r197, %r196, 1;
	setp.eq.b32 	%p3, %r197, 1;
	not.pred 	%p4, %p3;
	add.s32 	%r198, %r11, %r325;
	mul.lo.s32 	%r199, %r198, 5;
	mul.wide.u32 	%rd15, %r199, 4;
	add.s64 	%rd6, %rd5, %rd15;
	@%p4 bra 	$L__BB0_8;
	ld.global.u32 	%r200, [%rd6];
	xor.b32  	%r330, %r330, %r200;
	ld.global.u32 	%r201, [%rd6+4];
	xor.b32  	%r329, %r329, %r201;
	ld.global.u32 	%r202, [%rd6+8];
	xor.b32  	%r328, %r328, %r202;
	ld.global.u32 	%r203, [%rd6+12];
	xor.b32  	%r327, %r327, %r203;
	ld.global.u32 	%r204, [%rd6+16];
	xor.b32  	%r326, %r326, %r204;
$L__BB0_8:
	and.b32  	%r206, %r196, 2;
	setp.eq.s32 	%p5, %r206, 0;
	@%p5 bra 	$L__BB0_10;
	ld.global.u32 	%r207, [%rd6+20];
	xor.b32  	%r330, %r330, %r207;
	ld.global.u32 	%r208, [%rd6+24];
	xor.b32  	%r329, %r329, %r208;
	ld.global.u32 	%r209, [%rd6+28];
	xor.b32  	%r328, %r328, %r209;
	ld.global.u32 	%r210, [%rd6+32];
	xor.b32  	%r327, %r327, %r210;
	ld.global.u32 	%r211, [%rd6+36];
	xor.b32  	%r326, %r326, %r211;
$L__BB0_10:
	and.b32  	%r213, %r196, 4;
	setp.eq.s32 	%p6, %r213, 0;
	@%p6 bra 	$L__BB0_12;
	ld.global.u32 	%r214, [%rd6+40];
	xor.b32  	%r330, %r330, %r214;
	ld.global.u32 	%r215, [%rd6+44];
	xor.b32  	%r329, %r329, %r215;
	ld.global.u32 	%r216, [%rd6+48];
	xor.b32  	%r328, %r328, %r216;
	ld.global.u32 	%r217, [%rd6+52];
	xor.b32  	%r327, %r327, %r217;
	ld.global.u32 	%r218, [%rd6+56];
	xor.b32  	%r326, %r326, %r218;
$L__BB0_12:
	and.b32  	%r220, %r196, 8;
	setp.eq.s32 	%p7, %r220, 0;
	@%p7 bra 	$L__BB0_14;
	ld.global.u32 	%r221, [%rd6+60];
	xor.b32  	%r330, %r330, %r221;
	ld.global.u32 	%r222, [%rd6+64];
	xor.b32  	%r329, %r329, %r222;
	ld.global.u32 	%r223, [%rd6+68];
	xor.b32  	%r328, %r328, %r223;
	ld.global.u32 	%r224, [%rd6+72];
	xor.b32  	%r327, %r327, %r224;
	ld.global.u32 	%r225, [%rd6+76];
	xor.b32  	%r326, %r326, %r225;
$L__BB0_14:
	and.b32  	%r227, %r196, 16;
	setp.eq.s32 	%p8, %r227, 0;
	@%p8 bra 	$L__BB0_16;
	ld.global.u32 	%r228, [%rd6+80];
	xor.b32  	%r330, %r330, %r228;
	ld.global.u32 	%r229, [%rd6+84];
	xor.b32  	%r329, %r329, %r229;
	ld.global.u32 	%r230, [%rd6+88];
	xor.b32  	%r328, %r328, %r230;
	ld.global.u32 	%r231, [%rd6+92];
	xor.b32  	%r327, %r327, %r231;
	ld.global.u32 	%r232, [%rd6+96];
	xor.b32  	%r326, %r326, %r232;
$L__BB0_16:
	and.b32  	%r234, %r196, 32;
	setp.eq.s32 	%p9, %r234, 0;
	@%p9 bra 	$L__BB0_18;
	ld.global.u32 	%r235, [%rd6+100];
	xor.b32  	%r330, %r330, %r235;
	ld.global.u32 	%r236, [%rd6+104];
	xor.b32  	%r329, %r329, %r236;
	ld.global.u32 	%r237, [%rd6+108];
	xor.b32  	%r328, %r328, %r237;
	ld.global.u32 	%r238, [%rd6+112];
	xor.b32  	%r327, %r327, %r238;
	ld.global.u32 	%r239, [%rd6+116];
	xor.b32  	%r326, %r326, %r239;
$L__BB0_18:
	and.b32  	%r241, %r196, 64;
	setp.eq.s32 	%p10, %r241, 0;
	@%p10 bra 	$L__BB0_20;
	ld.global.u32 	%r242, [%rd6+120];
	xor.b32  	%r330, %r330, %r242;
	ld.global.u32 	%r243, [%rd6+124];
	xor.b32  	%r329, %r329, %r243;
	ld.global.u32 	%r244, [%rd6+128];
	xor.b32  	%r328, %r328, %r244;
	ld.global.u32 	%r245, [%rd6+132];
	xor.b32  	%r327, %r327, %r245;
	ld.global.u32 	%r246, [%rd6+136];
	xor.b32  	%r326, %r326, %r246;
$L__BB0_20:
	and.b32  	%r248, %r196, 128;
	setp.eq.s32 	%p11, %r248, 0;
	@%p11 bra 	$L__BB0_22;
	ld.global.u32 	%r249, [%rd6+140];
	xor.b32  	%r330, %r330, %r249;
	ld.global.u32 	%r250, [%rd6+144];
	xor.b32  	%r329, %r329, %r250;
	ld.global.u32 	%r251, [%rd6+148];
	xor.b32  	%r328, %r328, %r251;
	ld.global.u32 	%r252, [%rd6+152];
	xor.b32  	%r327, %r327, %r252;
	ld.global.u32 	%r253, [%rd6+156];
	xor.b32  	%r326, %r326, %r253;
$L__BB0_22:
	and.b32  	%r255, %r196, 256;
	setp.eq.s32 	%p12, %r255, 0;
	@%p12 bra 	$L__BB0_24;
	ld.global.u32 	%r256, [%rd6+160];
	xor.b32  	%r330, %r330, %r256;
	ld.global.u32 	%r257, [%rd6+164];
	xor.b32  	%r329, %r329, %r257;
	ld.global.u32 	%r258, [%rd6+168];
	xor.b32  	%r328, %r328, %r258;
	ld.global.u32 	%r259, [%rd6+172];
	xor.b32  	%r327, %r327, %r259;
	ld.global.u32 	%r260, [%rd6+176];
	xor.b32  	%r326, %r326, %r260;
$L__BB0_24:
	and.b32  	%r262, %r196, 512;
	setp.eq.s32 	%p13, %r262, 0;
	@%p13 bra 	$L__BB0_26;
	ld.global.u32 	%r263, [%rd6+180];
	xor.b32  	%r330, %r330, %r263;
	ld.global.u32 	%r264, [%rd6+184];
	xor.b32  	%r329, %r329, %r264;
	ld.global.u32 	%r265, [%rd6+188];
	xor.b32  	%r328, %r328, %r265;
	ld.global.u32 	%r266, [%rd6+192];
	xor.b32  	%r327, %r327, %r266;
	ld.global.u32 	%r267, [%rd6+196];
	xor.b32  	%r326, %r326, %r267;
$L__BB0_26:
	and.b32  	%r269, %r196, 1024;
	setp.eq.s32 	%p14, %r269, 0;
	@%p14 bra 	$L__BB0_28;
	ld.global.u32 	%r270, [%rd6+200];
	xor.b32  	%r330, %r330, %r270;
	ld.global.u32 	%r271, [%rd6+204];
	xor.b32  	%r329, %r329, %r271;
	ld.global.u32 	%r272, [%rd6+208];
	xor.b32  	%r328, %r328, %r272;
	ld.global.u32 	%r273, [%rd6+212];
	xor.b32  	%r327, %r327, %r273;
	ld.global.u32 	%r274, [%rd6+216];
	xor.b32  	%r326, %r326, %r274;
$L__BB0_28:
	and.b32  	%r276, %r196, 2048;
	setp.eq.s32 	%p15, %r276, 0;
	@%p15 bra 	$L__BB0_30;
	ld.global.u32 	%r277, [%rd6+220];
	xor.b32  	%r330, %r330, %r277;
	ld.global.u32 	%r278, [%rd6+224];
	xor.b32  	%r329, %r329, %r278;
	ld.global.u32 	%r279, [%rd6+228];
	xor.b32  	%r328, %r328, %r279;
	ld.global.u32 	%r280, [%rd6+232];
	xor.b32  	%r327, %r327, %r280;
	ld.global.u32 	%r281, [%rd6+236];
	xor.b32  	%r326, %r326, %r281;
$L__BB0_30:
	and.b32  	%r283, %r196, 4096;
	setp.eq.s32 	%p16, %r283, 0;
	@%p16 bra 	$L__BB0_32;
	ld.global.u32 	%r284, [%rd6+240];
	xor.b32  	%r330, %r330, %r284;
	ld.global.u32 	%r285, [%rd6+244];
	xor.b32  	%r329, %r329, %r285;
	ld.global.u32 	%r286, [%rd6+248];
	xor.b32  	%r328, %r328, %r286;
	ld.global.u32 	%r287, [%rd6+252];
	xor.b32  	%r327, %r327, %r287;
	ld.global.u32 	%r288, [%rd6+256];
	xor.b32  	%r326, %r326, %r288;
$L__BB0_32:
	and.b32  	%r290, %r196, 8192;
	setp.eq.s32 	%p17, %r290, 0;
	@%p17 bra 	$L__BB0_34;
	ld.global.u32 	%r291, [%rd6+260];
	xor.b32  	%r330, %r330, %r291;
	ld.global.u32 	%r292, [%rd6+264];
	xor.b32  	%r329, %r329, %r292;
	ld.global.u32 	%r293, [%rd6+268];
	xor.b32  	%r328, %r328, %r293;
	ld.global.u32 	%r294, [%rd6+272];
	xor.b32  	%r327, %r327, %r294;
	ld.global.u32 	%r295, [%rd6+276];
	xor.b32  	%r326, %r326, %r295;
$L__BB0_34:
	and.b32  	%r297, %r196, 16384;
	setp.eq.s32 	%p18, %r297, 0;
	@%p18 bra 	$L__BB0_36;
	ld.global.u32 	%r298, [%rd6+280];
	xor.b32  	%r330, %r330, %r298;
	ld.global.u32 	%r299, [%rd6+284];
	xor.b32  	%r329, %r329, %r299;
	ld.global.u32 	%r300, [%rd6+288];
	xor.b32  	%r328, %r328, %r300;
	ld.global.u32 	%r301, [%rd6+292];
	xor.b32  	%r327, %r327, %r301;
	ld.global.u32 	%r302, [%rd6+296];
	xor.b32  	%r326, %r326, %r302;
$L__BB0_36:
	and.b32  	%r304, %r196, 32768;
	setp.eq.s32 	%p19, %r304, 0;
	@%p19 bra 	$L__BB0_38;
	ld.global.u32 	%r305, [%rd6+300];
	xor.b32  	%r330, %r330, %r305;
	ld.global.u32 	%r306, [%rd6+304];
	xor.b32  	%r329, %r329, %r306;
	ld.global.u32 	%r307, [%rd6+308];
	xor.b32  	%r328, %r328, %r307;
	ld.global.u32 	%r308, [%rd6+312];
	xor.b32  	%r327, %r327, %r308;
	ld.global.u32 	%r309, [%rd6+316];
	xor.b32  	%r326, %r326, %r309;
$L__BB0_38:
	add.s32 	%r325, %r325, 16;
	setp.ne.s32 	%p20, %r325, 32;
	@%p20 bra 	$L__BB0_6;
	mad.lo.s32 	%r310, %r319, -31, %r11;
	add.s32 	%r319, %r310, 1;
	setp.ne.s32 	%p21, %r319, 5;
	@%p21 bra 	$L__BB0_5;
	st.global.u32 	[%rd2+4], %r330;
	st.global.u32 	[%rd2+8], %r329;
	st.global.u32 	[%rd2+12], %r328;
	st.global.u32 	[%rd2+16], %r327;
	st.global.u32 	[%rd2+20], %r326;
	add.s32 	%r313, %r313, 1;
	setp.lt.u32 	%p22, %r313, %r2;
	@%p22 bra 	$L__BB0_4;
$L__BB0_41:
	shr.u64 	%rd7, %rd17, 2;
	add.s32 	%r312, %r312, 1;
	setp.gt.u64 	%p23, %rd17, 3;
	mov.u64 	%rd17, %rd7;
	@%p23 bra 	$L__BB0_2;
$L__BB0_42:
	mov.b32 	%r311, 0;
	st.global.v2.u32 	[%rd2+24], {%r311, %r311};
	st.global.u32 	[%rd2+32], %r311;
	mov.b64 	%rd16, 0;
	st.global.u64 	[%rd2+40], %rd16;
	ret;

}
	// .globl	_Z7sim_annP17curandStateXORWOWPf
.visible .entry _Z7sim_annP17curandStateXORWOWPf(
	.param .u64 .ptr .align 1 _Z7sim_annP17curandStateXORWOWPf_param_0,
	.param .u64 .ptr .align 1 _Z7sim_annP17curandStateXORWOWPf_param_1
)
{
	.local .align 4 .b8 	__local_depot1[28];
	.reg .b64 	%SP;
	.reg .b64 	%SPL;
	.reg .pred 	%p<20>;
	.reg .b32 	%r<131>;
	.reg .b32 	%f<92>;
	.reg .b64 	%rd<44>;
	.reg .b64 	%fd<16>;

	mov.u64 	%SPL, __local_depot1;
	ld.param.u64 	%rd14, [_Z7sim_annP17curandStateXORWOWPf_param_0];
	ld.param.u64 	%rd13, [_Z7sim_annP17curandStateXORWOWPf_param_1];
	cvta.to.global.u64 	%rd15, %rd14;
	add.u64 	%rd1, %SPL, 0;
	mov.u32 	%r1, %ctaid.x;
	mul.wide.u32 	%rd17, %r1, 48;
	add.s64 	%rd2, %rd15, %rd17;
	ld.global.v2.u32 	{%r47, %r48}, [%rd2];
	shr.u32 	%r49, %r48, 2;
	xor.b32  	%r50, %r49, %r48;
	ld.global.v2.u32 	{%r125, %r124}, [%rd2+8];
	st.global.u32 	[%rd2+4], %r125;
	st.global.u32 	[%rd2+8], %r124;
	ld.global.v2.u32 	{%r123, %r122}, [%rd2+16];
	st.global.u32 	[%rd2+12], %r123;
	shl.b32 	%r51, %r122, 4;
	shl.b32 	%r52, %r50, 1;
	xor.b32  	%r53, %r52, %r51;
	xor.b32  	%r54, %r53, %r50;
	xor.b32  	%r121, %r54, %r122;
	add.s32 	%r120, %r47, 362437;
	add.s32 	%r55, %r121, %r120;
	cvt.rn.f32.u32 	%f20, %r55;
	fma.rn.f32 	%f21, %f20, 0f2F800000, 0f2F000000;
	cvt.f64.f32 	%fd2, %f21;
	fma.rn.f64 	%fd3, %fd2, 0d4034000000000000, 0dC024000000000000;
	cvt.rn.f32.f64 	%f88, %fd3;
	mul.f32 	%f22, %f88, 0f3F22F983;
	cvt.rni.s32.f32 	%r119, %f22;
	cvt.rn.f32.s32 	%f23, %r119;
	fma.rn.f32 	%f24, %f23, 0fBFC90FDA, %f88;
	fma.rn.f32 	%f25, %f23, 0fB3A22168, %f24;
	fma.rn.f32 	%f87, %f23, 0fA7C234C5, %f25;
	abs.f32 	%f3, %f88;
	setp.ltu.f32 	%p1, %f3, 0f47CE4780;
	@%p1 bra 	$L__BB1_8;
	setp.neu.f32 	%p2, %f3, 0f7F800000;
	@%p2 bra 	$L__BB1_3;
	mov.f32 	%f28, 0f00000000;
	mul.rn.f32 	%f87, %f88, %f28;
	mov.b32 	%r119, 0;
	bra.uni 	$L__BB1_8;
$L__BB1_3:
	mov.b32 	%r9, %f88;
	shl.b32 	%r57, %r9, 8;
	or.b32  	%r10, %r57, -2147483648;
	mov.b64 	%rd40, 0;
	mov.b32 	%r116, 0;
	mov.u64 	%rd20, __cudart_i2opi_f;
$L__BB1_4:
	.pragma "nounroll";
	mul.wide.u32 	%rd19, %r116, 4;
	add.s64 	%rd21, %rd20, %rd19;
	ld.global.nc.u32 	%r58, [%rd21];
	mad.wide.u32 	%rd22, %r58, %r10, %rd40;
	shr.u64 	%rd40, %rd22, 32;
	add.s64 	%rd23, %rd1, %rd19;
	st.local.u32 	[%rd23], %rd22;
	add.s32 	%r116, %r116, 1;
	setp.ne.s32 	%p3, %r116, 6;
	@%p3 bra 	$L__BB1_4;
	shr.u32 	%r59, %r9, 23;
	st.local.u32 	[%rd1+24], %rd40;
	and.b32  	%r13, %r59, 31;
	and.b32  	%r60, %r59, 224;
	add.s32 	%r61, %r60, -128;
	shr.u32 	%r62, %r61, 5;
	mul.wide.u32 	%rd24, %r62, 4;
	sub.s64 	%rd5, %rd1, %rd24;
	ld.local.u32 	%r117, [%rd5+24];
	ld.local.u32 	%r118, [%rd5+20];
	setp.eq.s32 	%p4, %r13, 0;
	@%p4 bra 	$L__BB1_7;
	shf.l.wrap.b32 	%r117, %r118, %r117, %r13;
	ld.local.u32 	%r63, [%rd5+16];
	shf.l.wrap.b32 	%r118, %r63, %r118, %r13;
$L__BB1_7:
	shr.u32 	%r64, %r117, 30;
	shf.l.wrap.b32 	%r65, %r118, %r117, 2;
	shl.b32 	%r66, %r118, 2;
	shr.u32 	%r67, %r65, 31;
	add.s32 	%r68, %r67, %r64;
	neg.s32 	%r69, %r68;
	setp.lt.s32 	%p5, %r9, 0;
	selp.b32 	%r119, %r69, %r68, %p5;
	xor.b32  	%r70, %r65, %r9;
	shr.s32 	%r71, %r65, 31;
	xor.b32  	%r72, %r71, %r65;
	xor.b32  	%r73, %r71, %r66;
	cvt.u64.u32 	%rd25, %r72;
	shl.b64 	%rd26, %rd25, 32;
	cvt.u64.u32 	%rd27, %r73;
	or.b64  	%rd28, %rd26, %rd27;
	cvt.rn.f64.s64 	%fd4, %rd28;
	mul.f64 	%fd5, %fd4, 0d3BF921FB54442D19;
	cvt.rn.f32.f64 	%f26, %fd5;
	neg.f32 	%f27, %f26;
	setp.lt.s32 	%p6, %r70, 0;
	selp.f32 	%f87, %f27, %f26, %p6;
$L__BB1_8:
	mul.rn.f32 	%f29, %f87, %f87;
	and.b32  	%r76, %r119, 1;
	setp.eq.b32 	%p7, %r76, 1;
	selp.f32 	%f30, 0f3F800000, %f87, %p7;
	fma.rn.f32 	%f31, %f29, %f30, 0f00000000;
	fma.rn.f32 	%f32, %f29, 0f37CBAC00, 0fBAB607ED;
	selp.f32 	%f33, %f32, 0fB94D4153, %p7;
	selp.f32 	%f34, 0f3D2AAABB, 0f3C0885E4, %p7;
	fma.rn.f32 	%f35, %f33, %f29, %f34;
	selp.f32 	%f36, 0fBEFFFFFF, 0fBE2AAAA8, %p7;
	fma.rn.f32 	%f37, %f35, %f29, %f36;
	fma.rn.f32 	%f38, %f37, %f31, %f30;
	and.b32  	%r77, %r119, 2;
	setp.eq.s32 	%p8, %r77, 0;
	mov.f32 	%f39, 0f00000000;
	sub.f32 	%f40, %f39, %f38;
	selp.f32 	%f41, %f38, %f40, %p8;
	div.rn.f32 	%f89, %f41, %f88;
	mov.b32 	%r126, 0;
	mov.u64 	%rd29, __cudart_i2opi_f;
$L__BB1_9:
	mov.u32 	%r25, %r123;
	mov.u32 	%r24, %r122;
	mov.u32 	%r123, %r121;
	cvt.rn.f32.u32 	%f42, %r126;
	div.rn.f32 	%f43, %f42, 0f447A0000;
	cvt.f64.f32 	%fd6, %f43;
	mov.f64 	%fd7, 0d3FF0000000000000;
	sub.f64 	%fd1, %fd7, %fd6;
	mul.f64 	%fd8, %fd6, 0d4034000000000000;
	div.rn.f64 	%fd9, %fd8, 0d4024000000000000;
	shr.u32 	%r78, %r125, 2;
	xor.b32  	%r79, %r78, %r125;
	shl.b32 	%r80, %r123, 4;
	shl.b32 	%r81, %r79, 1;
	xor.b32  	%r82, %r81, %r80;
	xor.b32  	%r83, %r82, %r79;
	xor.b32  	%r122, %r83, %r123;
	add.s32 	%r84, %r120, %r122;
	add.s32 	%r85, %r84, 362437;
	cvt.rn.f32.u32 	%f44, %r85;
	fma.rn.f32 	%f45, %f44, 0f2F800000, 0f2F000000;
	cvt.f64.f32 	%fd10, %f45;
	mul.f64 	%fd11, %fd9, 0dBFE0000000000000;
	fma.rn.f64 	%fd12, %fd9, %fd10, %fd11;
	cvt.rn.f32.f64 	%f46, %fd12;
	add.f32 	%f47, %f88, %f46;
	min.f32 	%f48, %f47, 0f41200000;
	max.f32 	%f10, %f48, 0fC1200000;
	mul.f32 	%f49, %f10, 0f3F22F983;
	cvt.rni.s32.f32 	%r130, %f49;
	cvt.rn.f32.s32 	%f50, %r130;
	fma.rn.f32 	%f51, %f50, 0fBFC90FDA, %f10;
	fma.rn.f32 	%f52, %f50, 0fB3A22168, %f51;
	fma.rn.f32 	%f90, %f50, 0fA7C234C5, %f52;
	abs.f32 	%f12, %f10;
	setp.ltu.f32 	%p9, %f12, 0f47CE4780;
	@%p9 bra 	$L__BB1_17;
	setp.neu.f32 	%p10, %f12, 0f7F800000;
	@%p10 bra 	$L__BB1_12;
	mov.f32 	%f55, 0f00000000;
	mul.rn.f32 	%f90, %f10, %f55;
	mov.b32 	%r130, 0;
	bra.uni 	$L__BB1_17;
$L__BB1_12:
	mov.b32 	%r31, %f10;
	shl.b32 	%r87, %r31, 8;
	or.b32  	%r32, %r87, -2147483648;
	mov.b64 	%rd43, 0;
	mov.b32 	%r127, 0;
	mov.u64 	%rd41, %rd29;
	mov.u64 	%rd42, %rd1;
$L__BB1_13:
	.pragma "nounroll";
	ld.global.nc.u32 	%r88, [%rd41];
	mad.wide.u32 	%rd31, %r88, %r32, %rd43;
	shr.u64 	%rd43, %rd31, 32;
	st.local.u32 	[%rd42], %rd31;
	add.s32 	%r127, %r127, 1;
	add.s64 	%rd42, %rd42, 4;
	add.s64 	%rd41, %rd41, 4;
	setp.ne.s32 	%p11, %r127, 6;
	@%p11 bra 	$L__BB1_13;
	shr.u32 	%r89, %r31, 23;
	st.local.u32 	[%rd1+24], %rd43;
	and.b32  	%r35, %r89, 31;
	and.b32  	%r90, %r89, 224;
	add.s32 	%r91, %r90, -128;
	shr.u32 	%r92, %r91, 5;
	mul.wide.u32 	%rd32, %r92, 4;
	sub.s64 	%rd12, %rd1, %rd32;
	ld.local.u32 	%r128, [%rd12+24];
	ld.local.u32 	%r129, [%rd12+20];
	setp.eq.s32 	%p12, %r35, 0;
	@%p12 bra 	$L__BB1_16;
	shf.l.wrap.b32 	%r128, %r129, %r128, %r35;
	ld.local.u32 	%r93, [%rd12+16];
	shf.l.wrap.b32 	%r129, %r93, %r129, %r35;
$L__BB1_16:
	shr.u32 	%r94, %r128, 30;
	shf.l.wrap.b32 	%r95, %r129, %r128, 2;
	shl.b32 	%r96, %r129, 2;
	shr.u32 	%r97, %r95, 31;
	add.s32 	%r98, %r97, %r94;
	neg.s32 	%r99, %r98;
	setp.lt.s32 	%p13, %r31, 0;
	selp.b32 	%r130, %r99, %r98, %p13;
	xor.b32  	%r100, %r95, %r31;
	shr.s32 	%r101, %r95, 31;
	xor.b32  	%r102, %r101, %r95;
	xor.b32  	%r103, %r101, %r96;
	cvt.u64.u32 	%rd33, %r102;
	shl.b64 	%rd34, %rd33, 32;
	cvt.u64.u32 	%rd35, %r103;
	or.b64  	%rd36, %rd34, %rd35;
	cvt.rn.f64.s64 	%fd13, %rd36;
	mul.f64 	%fd14, %fd13, 0d3BF921FB54442D19;
	cvt.rn.f32.f64 	%f53, %fd14;
	neg.f32 	%f54, %f53;
	setp.lt.s32 	%p14, %r100, 0;
	selp.f32 	%f90, %f54, %f53, %p14;
$L__BB1_17:
	mul.rn.f32 	%f57, %f90, %f90;
	and.b32  	%r105, %r130, 1;
	setp.eq.b32 	%p15, %r105, 1;
	selp.f32 	%f58, 0f3F800000, %f90, %p15;
	fma.rn.f32 	%f59, %f57, %f58, 0f00000000;
	fma.rn.f32 	%f60, %f57, 0f37CBAC00, 0fBAB607ED;
	selp.f32 	%f61, %f60, 0fB94D4153, %p15;
	selp.f32 	%f62, 0f3D2AAABB, 0f3C0885E4, %p15;
	fma.rn.f32 	%f63, %f61, %f57, %f62;
	selp.f32 	%f64, 0fBEFFFFFF, 0fBE2AAAA8, %p15;
	fma.rn.f32 	%f65, %f63, %f57, %f64;
	fma.rn.f32 	%f66, %f65, %f59, %f58;
	and.b32  	%r106, %r130, 2;
	setp.eq.s32 	%p16, %r106, 0;
	mov.f32 	%f67, 0f00000000;
	sub.f32 	%f68, %f67, %f66;
	selp.f32 	%f69, %f66, %f68, %p16;
	div.rn.f32 	%f16, %f69, %f10;
	setp.lt.f32 	%p17, %f16, %f89;
	mov.f32 	%f91, 0f3F800000;
	@%p17 bra 	$L__BB1_19;
	max.f64 	%fd15, %fd1, 0d3F847AE147AE147B;
	cvt.rn.f32.f64 	%f70, %fd15;
	sub.f32 	%f71, %f16, %f89;
	neg.f32 	%f72, %f71;
	div.rn.f32 	%f73, %f72, %f70;
	fma.rn.f32 	%f74, %f73, 0f3BBB989D, 0f3F000000;
	cvt.sat.f32.f32 	%f75, %f74;
	mov.f32 	%f76, 0f4B400001;
	mov.f32 	%f77, 0f437C0000;
	fma.rm.f32 	%f78, %f75, %f77, %f76;
	add.f32 	%f79, %f78, 0fCB40007F;
	neg.f32 	%f80, %f79;
	fma.rn.f32 	%f81, %f73, 0f3FB8AA3B, %f80;
	fma.rn.f32 	%f82, %f73, 0f32A57060, %f81;
	mov.b32 	%r107, %f78;
	shl.b32 	%r108, %r107, 23;
	mov.b32 	%f83, %r108;
	ex2.approx.ftz.f32 	%f84, %f82;
	mul.f32 	%f91, %f84, %f83;
$L__BB1_19:
	shr.u32 	%r109, %r124, 2;
	xor.b32  	%r110, %r109, %r124;
	st.global.v2.u32 	[%rd2+8], {%r24, %r123};
	shl.b32 	%r111, %r122, 4;
	shl.b32 	%r112, %r110, 1;
	xor.b32  	%r113, %r112, %r111;
	xor.b32  	%r114, %r113, %r110;
	xor.b32  	%r121, %r114, %r122;
	st.global.v2.u32 	[%rd2+16], {%r122, %r121};
	add.s32 	%r120, %r120, 724874;
	st.global.v2.u32 	[%rd2], {%r120, %r25};
	add.s32 	%r115, %r121, %r120;
	cvt.rn.f32.u32 	%f85, %r115;
	fma.rn.f32 	%f86, %f85, 0f2F800000, 0f2F000000;
	setp.gt.f32 	%p18, %f91, %f86;
	selp.f32 	%f88, %f10, %f88, %p18;
	add.s32 	%r126, %r126, 1;
	setp.ne.s32 	%p19, %r126, 1000;
	mov.u32 	%r124, %r24;
	mov.u32 	%r125, %r25;
	mov.f32 	%f89, %f16;
	@%p19 bra 	$L__BB1_9;
	cvta.to.global.u64 	%rd37, %rd13;
	mul.wide.u32 	%rd38, %r1, 4;
	add.s64 	%rd39, %rd37, %rd38;
	st.global.f32 	[%rd39], %f88;
	ret;

}
	// .globl	_Z8get_bestPfS_
.visible .entry _Z8get_bestPfS_(
	.param .u64 .ptr .align 1 _Z8get_bestPfS__param_0,
	.param .u64 .ptr .align 1 _Z8get_bestPfS__param_1
)
{
	.local .align 4 .b8 	__local_depot2[28];
	.reg .b64 	%SP;
	.reg .b64 	%SPL;
	.reg .pred 	%p<22>;
	.reg .b32 	%r<89>;
	.reg .b32 	%f<59>;
	.reg .b64 	%rd<44>;
	.reg .b64 	%fd<5>;

	mov.u64 	%SPL, __local_depot2;
	ld.param.u64 	%rd14, [_Z8get_bestPfS__param_0];
	ld.param.u64 	%rd13, [_Z8get_bestPfS__param_1];
	cvta.to.global.u64 	%rd15, %rd14;
	add.u64 	%rd1, %SPL, 0;
	add.u64 	%rd2, %SPL, 0;
	mov.u32 	%r1, %tid.x;
	mul.wide.u32 	%rd18, %r1, 4;
	add.s64 	%rd19, %rd15, %rd18;
	ld.global.f32 	%f14, [%rd19];
	shl.b32 	%r34, %r1, 2;
	mov.u32 	%r35, sdata;
	add.s32 	%r2, %r35, %r34;
	st.shared.f32 	[%r2], %f14;
	bar.sync 	0;
	mov.u32 	%r80, %ntid.x;
	setp.lt.u32 	%p1, %r80, 2;
	@%p1 bra 	$L__BB2_22;
	mov.u64 	%rd30, __cudart_i2opi_f;
$L__BB2_2:
	mov.u32 	%r4, %r80;
	shr.u32 	%r80, %r4, 1;
	setp.ge.u32 	%p2, %r1, %r80;
	@%p2 bra 	$L__BB2_21;
	ld.shared.f32 	%f1, [%r2];
	mul.f32 	%f15, %f1, 0f3F22F983;
	cvt.rni.s32.f32 	%r84, %f15;
	cvt.rn.f32.s32 	%f16, %r84;
	fma.rn.f32 	%f17, %f16, 0fBFC90FDA, %f1;
	fma.rn.f32 	%f18, %f16, 0fB3A22168, %f17;
	fma.rn.f32 	%f57, %f16, 0fA7C234C5, %f18;
	abs.f32 	%f3, %f1;
	setp.ltu.f32 	%p3, %f3, 0f47CE4780;
	@%p3 bra 	$L__BB2_11;
	setp.neu.f32 	%p4, %f3, 0f7F800000;
	@%p4 bra 	$L__BB2_6;
	mov.f32 	%f21, 0f00000000;
	mul.rn.f32 	%f57, %f1, %f21;
	mov.b32 	%r84, 0;
	bra.uni 	$L__BB2_11;
$L__BB2_6:
	mov.b32 	%r7, %f1;
	shl.b32 	%r37, %r7, 8;
	or.b32  	%r8, %r37, -2147483648;
	mov.b64 	%rd42, 0;
	mov.b32 	%r81, 0;
	mov.u64 	%rd40, %rd30;
	mov.u64 	%rd41, %rd2;
$L__BB2_7:
	.pragma "nounroll";
	ld.global.nc.u32 	%r38, [%rd40];
	mad.wide.u32 	%rd22, %r38, %r8, %rd42;
	shr.u64 	%rd42, %rd22, 32;
	st.local.u32 	[%rd41], %rd22;
	add.s32 	%r81, %r81, 1;
	add.s64 	%rd41, %rd41, 4;
	add.s64 	%rd40, %rd40, 4;
	setp.ne.s32 	%p5, %r81, 6;
	@%p5 bra 	$L__BB2_7;
	shr.u32 	%r39, %r7, 23;
	st.local.u32 	[%rd2+24], %rd42;
	and.b32  	%r11, %r39, 31;
	and.b32  	%r40, %r39, 224;
	add.s32 	%r41, %r40, -128;
	shr.u32 	%r42, %r41, 5;
	mul.wide.u32 	%rd23, %r42, 4;
	sub.s64 	%rd9, %rd2, %rd23;
	ld.local.u32 	%r82, [%rd9+24];
	ld.local.u32 	%r83, [%rd9+20];
	setp.eq.s32 	%p6, %r11, 0;
	@%p6 bra 	$L__BB2_10;
	shf.l.wrap.b32 	%r82, %r83, %r82, %r11;
	ld.local.u32 	%r43, [%rd9+16];
	shf.l.wrap.b32 	%r83, %r43, %r83, %r11;
$L__BB2_10:
	shr.u32 	%r44, %r82, 30;
	shf.l.wrap.b32 	%r45, %r83, %r82, 2;
	shl.b32 	%r46, %r83, 2;
	shr.u32 	%r47, %r45, 31;
	add.s32 	%r48, %r47, %r44;
	neg.s32 	%r49, %r48;
	setp.lt.s32 	%p7, %r7, 0;
	selp.b32 	%r84, %r49, %r48, %p7;
	xor.b32  	%r50, %r45, %r7;
	shr.s32 	%r51, %r45, 31;
	xor.b32  	%r52, %r51, %r45;
	xor.b32  	%r53, %r51, %r46;
	cvt.u64.u32 	%rd24, %r52;
	shl.b64 	%rd25, %rd24, 32;
	cvt.u64.u32 	%rd26, %r53;
	or.b64  	%rd27, %rd25, %rd26;
	cvt.rn.f64.s64 	%fd1, %rd27;
	mul.f64 	%fd2, %fd1, 0d3BF921FB54442D19;
	cvt.rn.f32.f64 	%f19, %fd2;
	neg.f32 	%f20, %f19;
	setp.lt.s32 	%p8, %r50, 0;
	selp.f32 	%f57, %f20, %f19, %p8;
$L__BB2_11:
	mul.rn.f32 	%f22, %f57, %f57;
	and.b32  	%r55, %r84, 1;
	setp.eq.b32 	%p9, %r55, 1;
	selp.f32 	%f23, 0f3F800000, %f57, %p9;
	fma.rn.f32 	%f24, %f22, %f23, 0f00000000;
	fma.rn.f32 	%f25, %f22, 0f37CBAC00, 0fBAB607ED;
	selp.f32 	%f26, %f25, 0fB94D4153, %p9;
	selp.f32 	%f27, 0f3D2AAABB, 0f3C0885E4, %p9;
	fma.rn.f32 	%f28, %f26, %f22, %f27;
	selp.f32 	%f29, 0fBEFFFFFF, 0fBE2AAAA8, %p9;
	fma.rn.f32 	%f30, %f28, %f22, %f29;
	fma.rn.f32 	%f31, %f30, %f24, %f23;
	and.b32  	%r56, %r84, 2;
	setp.eq.s32 	%p10, %r56, 0;
	mov.f32 	%f32, 0f00000000;
	sub.f32 	%f33, %f32, %f31;
	selp.f32 	%f34, %f31, %f33, %p10;
	div.rn.f32 	%f7, %f34, %f1;
	shl.b32 	%r57, %r80, 2;
	add.s32 	%r58, %r2, %r57;
	ld.shared.f32 	%f8, [%r58];
	mul.f32 	%f35, %f8, 0f3F22F983;
	cvt.rni.s32.f32 	%r88, %f35;
	cvt.rn.f32.s32 	%f36, %r88;
	fma.rn.f32 	%f37, %f36, 0fBFC90FDA, %f8;
	fma.rn.f32 	%f38, %f36, 0fB3A22168, %f37;
	fma.rn.f32 	%f58, %f36, 0fA7C234C5, %f38;
	abs.f32 	%f10, %f8;
	setp.ltu.f32 	%p11, %f10, 0f47CE4780;
	@%p11 bra 	$L__BB2_19;
	setp.neu.f32 	%p12, %f10, 0f7F800000;
	@%p12 bra 	$L__BB2_14;
	mov.f32 	%f41, 0f00000000;
	mul.rn.f32 	%f58, %f8, %f41;
	mov.b32 	%r88, 0;
	bra.uni 	$L__BB2_19;
$L__BB2_14:
	mov.b32 	%r21, %f8;
	shl.b32 	%r60, %r21, 8;
	or.b32  	%r22, %r60, -2147483648;
	mov.b64 	%rd43, 0;
	mov.b32 	%r85, 0;
$L__BB2_15:
	.pragma "nounroll";
	mul.wide.u32 	%rd29, %r85, 4;
	add.s64 	%rd31, %rd30, %rd29;
	ld.global.nc.u32 	%r61, [%rd31];
	mad.wide.u32 	%rd32, %r61, %r22, %rd43;
	shr.u64 	%rd43, %rd32, 32;
	add.s64 	%rd33, %rd1, %rd29;
	st.local.u32 	[%rd33], %rd32;
	add.s32 	%r85, %r85, 1;
	setp.ne.s32 	%p13, %r85, 6;
	@%p13 bra 	$L__BB2_15;
	shr.u32 	%r62, %r21, 23;
	st.local.u32 	[%rd1+24], %rd43;
	and.b32  	%r25, %r62, 31;
	and.b32  	%r63, %r62, 224;
	add.s32 	%r64, %r63, -128;
	shr.u32 	%r65, %r64, 5;
	mul.wide.u32 	%rd34, %r65, 4;
	sub.s64 	%rd12, %rd1, %rd34;
	ld.local.u32 	%r86, [%rd12+24];
	ld.local.u32 	%r87, [%rd12+20];
	setp.eq.s32 	%p14, %r25, 0;
	@%p14 bra 	$L__BB2_18;
	shf.l.wrap.b32 	%r86, %r87, %r86, %r25;
	ld.local.u32 	%r66, [%rd12+16];
	shf.l.wrap.b32 	%r87, %r66, %r87, %r25;
$L__BB2_18:
	shr.u32 	%r67, %r86, 30;
	shf.l.wrap.b32 	%r68, %r87, %r86, 2;
	shl.b32 	%r69, %r87, 2;
	shr.u32 	%r70, %r68, 31;
	add.s32 	%r71, %r70, %r67;
	neg.s32 	%r72, %r71;
	setp.lt.s32 	%p15, %r21, 0;
	selp.b32 	%r88, %r72, %r71, %p15;
	xor.b32  	%r73, %r68, %r21;
	shr.s32 	%r74, %r68, 31;
	xor.b32  	%r75, %r74, %r68;
	xor.b32  	%r76, %r74, %r69;
	cvt.u64.u32 	%rd35, %r75;
	shl.b64 	%rd36, %rd35, 32;
	cvt.u64.u32 	%rd37, %r76;
	or.b64  	%rd38, %rd36, %rd37;
	cvt.rn.f64.s64 	%fd3, %rd38;
	mul.f64 	%fd4, %fd3, 0d3BF921FB54442D19;
	cvt.rn.f32.f64 	%f39, %fd4;
	neg.f32 	%f40, %f39;
	setp.lt.s32 	%p16, %r73, 0;
	selp.f32 	%f58, %f40, %f39, %p16;
$L__BB2_19:
	mul.rn.f32 	%f42, %f58, %f58;
	and.b32  	%r78, %r88, 1;
	setp.eq.b32 	%p17, %r78, 1;
	selp.f32 	%f43, 0f3F800000, %f58, %p17;
	fma.rn.f32 	%f44, %f42, %f43, 0f00000000;
	fma.rn.f32 	%f45, %f42, 0f37CBAC00, 0fBAB607ED;
	selp.f32 	%f46, %f45, 0fB94D4153, %p17;
	selp.f32 	%f47, 0f3D2AAABB, 0f3C0885E4, %p17;
	fma.rn.f32 	%f48, %f46, %f42, %f47;
	selp.f32 	%f49, 0fBEFFFFFF, 0fBE2AAAA8, %p17;
	fma.rn.f32 	%f50, %f48, %f42, %f49;
	fma.rn.f32 	%f51, %f50, %f44, %f43;
	and.b32  	%r79, %r88, 2;
	setp.eq.s32 	%p18, %r79, 0;
	mov.f32 	%f52, 0f00000000;
	sub.f32 	%f53, %f52, %f51;
	selp.f32 	%f54, %f51, %f53, %p18;
	div.rn.f32 	%f55, %f54, %f8;
	setp.leu.f32 	%p19, %f7, %f55;
	@%p19 bra 	$L__BB2_21;
	st.shared.f32 	[%r2], %f8;
$L__BB2_21:
	bar.sync 	0;
	setp.gt.u32 	%p20, %r4, 3;
	@%p20 bra 	$L__BB2_2;
$L__BB2_22:
	setp.ne.s32 	%p21, %r1, 0;
	@%p21 bra 	$L__BB2_24;
	ld.shared.f32 	%f56, [sdata];
	cvta.to.global.u64 	%rd39, %rd13;
	st.global.f32 	[%rd39], %f56;
$L__BB2_24:
	ret;

}


// ===== COMPILED SASS (sm_100) =====

	.target	sm_100

	.elftype	@"ET_EXEC"


//--------------------- .note.nv.tkinfo           --------------------------
	.section	.note.nv.tkinfo,"",@"SHT_NOTE"
	.sectionflags	@"SHF_NOTE_NV_TKINFO"
	.tkinfo
        /*0018*/ 	.word	0x00000002
        /*0030*/ 	.string	""
        /*0030*/ 	.string	"ptxas"
        /*0030*/ 	.string	"Cuda compilation tools, release 13.0, V13.0.88"
        /*0030*/ 	.string	"Build cuda_13.0.r13.0/compiler.36424714_0"
        /*0030*/ 	.string	"-arch sm_100 -m 64 "



//--------------------- .note.nv.cuinfo           --------------------------
	.section	.note.nv.cuinfo,"",@"SHT_NOTE"
	.sectionflags	@"SHF_NOTE_NV_CUINFO"
        /*0018*/ 	.short	0x0002
        /*001a*/ 	.short	0x0064
        /*001c*/ 	.short	0x0082
	.zero		2


//--------------------- .nv.info                  --------------------------
	.section	.nv.info,"",@"SHT_CUDA_INFO"
	.align	4


	//----- nvinfo : EIATTR_REGCOUNT
	.align		4
        /*0000*/ 	.byte	0x04, 0x2f
        /*0002*/ 	.short	(.L_11 - .L_10)
	.align		4
.L_10:
        /*0004*/ 	.word	index@(_Z4initjP17curandStateXORWOW)
        /*0008*/ 	.word	0x00000020


	//----- nvinfo : EIATTR_FRAME_SIZE
	.align		4
.L_11:
        /*000c*/ 	.byte	0x04, 0x11
        /*000e*/ 	.short	(.L_13 - .L_12)
	.align		4
.L_12:
        /*0010*/ 	.word	index@(_Z4initjP17curandStateXORWOW)
        /*0014*/ 	.word	0x00000000


	//----- nvinfo : EIATTR_REGCOUNT
	.align		4
.L_13:
        /*0018*/ 	.byte	0x04, 0x2f
        /*001a*/ 	.short	(.L_15 - .L_14)
	.align		4
.L_14:
        /*001c*/ 	.word	index@(_Z7sim_annP17curandStateXORWOWPf)
        /*0020*/ 	.word	0x0000001c


	//----- nvinfo : EIATTR_FRAME_SIZE
	.align		4
.L_15:
        /*0024*/ 	.byte	0x04, 0x11
        /*0026*/ 	.short	(.L_17 - .L_16)
	.align		4
.L_16:
        /*0028*/ 	.word	index@($__internal_2_$__cuda_sm3x_div_rn_noftz_f32_slowpath)
        /*002c*/ 	.word	0x00000020


	//----- nvinfo : EIATTR_FRAME_SIZE
	.align		4
.L_17:
        /*0030*/ 	.byte	0x04, 0x11
        /*0032*/ 	.short	(.L_19 - .L_18)
	.align		4
.L_18:
        /*0034*/ 	.word	index@($__internal_1_$__cuda_sm20_div_rn_f64_full)
        /*0038*/ 	.word	0x00000020


	//----- nvinfo : EIATTR_FRAME_SIZE
	.align		4
.L_19:
        /*003c*/ 	.byte	0x04, 0x11
        /*003e*/ 	.short	(.L_21 - .L_20)
	.align		4
.L_20:
        /*0040*/ 	.word	index@(_Z7sim_annP17curandStateXORWOWPf)
        /*0044*/ 	.word	0x00000020


	//----- nvinfo : EIATTR_REGCOUNT
	.align		4
.L_21:
        /*0048*/ 	.byte	0x04, 0x2f
        /*004a*/ 	.short	(.L_23 - .L_22)
	.align		4
.L_22:
        /*004c*/ 	.word	index@(_Z8get_bestPfS_)
        /*0050*/ 	.word	0x0000001a


	//----- nvinfo : EIATTR_FRAME_SIZE
	.align		4
.L_23:
        /*0054*/ 	.byte	0x04, 0x11
        /*0056*/ 	.short	(.L_25 - .L_24)
	.align		4
.L_24:
        /*0058*/ 	.word	index@($__internal_0_$__cuda_sm3x_div_rn_noftz_f32_slowpath)
        /*005c*/ 	.word	0x00000000


	//----- nvinfo : EIATTR_FRAME_SIZE
	.align		4
.L_25:
        /*0060*/ 	.byte	0x04, 0x11
        /*0062*/ 	.short	(.L_27 - .L_26)
	.align		4
.L_26:
        /*0064*/ 	.word	index@(_Z8get_bestPfS_)
        /*0068*/ 	.word	0x00000000


	//----- nvinfo : EIATTR_MIN_STACK_SIZE
	.align		4
.L_27:
        /*006c*/ 	.byte	0x04, 0x12
        /*006e*/ 	.short	(.L_29 - .L_28)
	.align		4
.L_28:
        /*0070*/ 	.word	index@(_Z8get_bestPfS_)
        /*0074*/ 	.word	0x00000000


	//----- nvinfo : EIATTR_MIN_STACK_SIZE
	.align		4
.L_29:
        /*0078*/ 	.byte	0x04, 0x12
        /*007a*/ 	.short	(.L_31 - .L_30)
	.align		4
.L_30:
        /*007c*/ 	.word	index@(_Z7sim_annP17curandStateXORWOWPf)
        /*0080*/ 	.word	0x00000020


	//----- nvinfo : EIATTR_MIN_STACK_SIZE
	.align		4
.L_31:
        /*0084*/ 	.byte	0x04, 0x12
        /*0086*/ 	.short	(.L_33 - .L_32)
	.align		4
.L_32:
        /*0088*/ 	.word	index@(_Z4initjP17curandStateXORWOW)
        /*008c*/ 	.word	0x00000000
.L_33:


//--------------------- .nv.compat                --------------------------
	.section	.nv.compat,"",@"SHT_CUDA_COMPAT_INFO"
	.align	4
        /*0000*/ 	.byte	0x02, 0x09, 0x00, 0x00, 0x02, 0x02, 0x01, 0x00, 0x02, 0x05, 0x05, 0x00, 0x03, 0x07, 0x01, 0x01
        /*0010*/ 	.byte	0x02, 0x03, 0x00, 0x00, 0x02, 0x06, 0x01, 0x00, 0x04, 0x0b, 0x08, 0x00, 0x01, 0x00, 0x00, 0x00
        /*0020*/ 	.byte	0x00, 0x00, 0x00, 0x00


//--------------------- .nv.info._Z8get_bestPfS_  --------------------------
	.section	.nv.info._Z8get_bestPfS_,"",@"SHT_CUDA_INFO"
	.sectionflags	@""
	.align	4


	//----- nvinfo : EIATTR_CUDA_API_VERSION
	.align		4
        /*0000*/ 	.byte	0x04, 0x37
        /*0002*/ 	.short	(.L_35 - .L_34)
.L_34:
        /*0004*/ 	.word	0x00000082


	//----- nvinfo : EIATTR_KPARAM_INFO
	.align		4
.L_35:
        /*0008*/ 	.byte	0x04, 0x17
        /*000a*/ 	.short	(.L_37 - .L_36)
.L_36:
        /*000c*/ 	.word	0x00000000
        /*0010*/ 	.short	0x0001
        /*0012*/ 	.short	0x0008
        /*0014*/ 	.byte	0x00, 0xf5, 0x21, 0x00


	//----- nvinfo : EIATTR_KPARAM_INFO
	.align		4
.L_37:
        /*0018*/ 	.byte	0x04, 0x17
        /*001a*/ 	.short	(.L_39 - .L_38)
.L_38:
        /*001c*/ 	.word	0x00000000
        /*0020*/ 	.short	0x0000
        /*0022*/ 	.short	0x0000
        /*0024*/ 	.byte	0x00, 0xf5, 0x21, 0x00


	//----- nvinfo : EIATTR_SPARSE_MMA_MASK
	.align		4
.L_39:
        /*0028*/ 	.byte	0x03, 0x50
        /*002a*/ 	.short	0x0000


	//----- nvinfo : EIATTR_MAXREG_COUNT
	.align		4
        /*002c*/ 	.byte	0x03, 0x1b
        /*002e*/ 	.short	0x00ff


	//----- nvinfo : EIATTR_NUM_BARRIERS
	.align		4
        /*0030*/ 	.byte	0x02, 0x4c
        /*0032*/ 	.byte	0x01
	.zero		1


	//----- nvinfo : EIATTR_MERCURY_ISA_VERSION
	.align		4
        /*0034*/ 	.byte	0x03, 0x5f
        /*0036*/ 	.short	0x0101


	//----- nvinfo : EIATTR_VRC_CTA_INIT_COUNT
	.align		4
        /*0038*/ 	.byte	0x02, 0x4a
	.zero		1
	.zero		1


	//----- nvinfo : EIATTR_EXIT_INSTR_OFFSETS
	.align		4
        /*003c*/ 	.byte	0x04, 0x1c
        /*003e*/ 	.short	(.L_41 - .L_40)


	//   ....[0]....
.L_40:
        /*0040*/ 	.word	0x000012b0


	//   ....[1]....
        /*0044*/ 	.word	0x00001320


	//----- nvinfo : EIATTR_CRS_STACK_SIZE
	.align		4
.L_41:
        /*0048*/ 	.byte	0x04, 0x1e
        /*004a*/ 	.short	(.L_43 - .L_42)
.L_42:
        /*004c*/ 	.word	0x00000000


	//----- nvinfo : EIATTR_CBANK_PARAM_SIZE
	.align		4
.L_43:
        /*0050*/ 	.byte	0x03, 0x19
        /*0052*/ 	.short	0x0010


	//----- nvinfo : EIATTR_PARAM_CBANK
	.align		4
        /*0054*/ 	.byte	0x04, 0x0a
        /*0056*/ 	.short	(.L_45 - .L_44)
	.align		4
.L_44:
        /*0058*/ 	.word	index@(.nv.constant0._Z8get_bestPfS_)
        /*005c*/ 	.short	0x0380
        /*005e*/ 	.short	0x0010


	//----- nvinfo : EIATTR_SW_WAR
	.align		4
.L_45:
        /*0060*/ 	.byte	0x04, 0x36
        /*0062*/ 	.short	(.L_47 - .L_46)
.L_46:
        /*0064*/ 	.word	0x00000008
.L_47:


//--------------------- .nv.info._Z7sim_annP17curandStateXORWOWPf --------------------------
	.section	.nv.info._Z7sim_annP17curandStateXORWOWPf,"",@"SHT_CUDA_INFO"
	.sectionflags	@""
	.align	4


	//----- nvinfo : EIATTR_CUDA_API_VERSION
	.align		4
        /*0000*/ 	.byte	0x04, 0x37
        /*0002*/ 	.short	(.L_49 - .L_48)
.L_48:
        /*0004*/ 	.word	0x00000082


	//----- nvinfo : EIATTR_KPARAM_INFO
	.align		4
.L_49:
        /*0008*/ 	.byte	0x04, 0x17
        /*000a*/ 	.short	(.L_51 - .L_50)
.L_50:
        /*000c*/ 	.word	0x00000000
        /*0010*/ 	.short	0x0001
        /*0012*/ 	.short	0x0008
        /*0014*/ 	.byte	0x00, 0xf5, 0x21, 0x00


	//----- nvinfo : EIATTR_KPARAM_INFO
	.align		4
.L_51:
        /*0018*/ 	.byte	0x04, 0x17
        /*001a*/ 	.short	(.L_53 - .L_52)
.L_52:
        /*001c*/ 	.word	0x00000000
        /*0020*/ 	.short	0x0000
        /*0022*/ 	.short	0x0000
        /*0024*/ 	.byte	0x00, 0xf5, 0x21, 0x00


	//----- nvinfo : EIATTR_SPARSE_MMA_MASK
	.align		4
.L_53:
        /*0028*/ 	.byte	0x03, 0x50
        /*002a*/ 	.short	0x0000


	//----- nvinfo : EIATTR_MAXREG_COUNT
	.align		4
        /*002c*/ 	.byte	0x03, 0x1b
        /*002e*/ 	.short	0x00ff


	//----- nvinfo : EIATTR_MERCURY_ISA_VERSION
	.align		4
        /*0030*/ 	.byte	0x03, 0x5f
        /*0032*/ 	.short	0x0101


	//----- nvinfo : EIATTR_VRC_CTA_INIT_COUNT
	.align		4
        /*0034*/ 	.byte	0x02, 0x4a
	.zero		1
	.zero		1


	//----- nvinfo : EIATTR_EXIT_INSTR_OFFSETS
	.align		4
        /*0038*/ 	.byte	0x04, 0x1c
        /*003a*/ 	.short	(.L_55 - .L_54)


	//   ....[0]....
.L_54:
        /*003c*/ 	.word	0x00001630


	//----- nvinfo : EIATTR_CRS_STACK_SIZE
	.align		4
.L_55:
        /*0040*/ 	.byte	0x04, 0x1e
        /*0042*/ 	.short	(.L_57 - .L_56)
.L_56:
        /*0044*/ 	.word	0x00000000


	//----- nvinfo : EIATTR_CBANK_PARAM_SIZE
	.align		4
.L_57:
        /*0048*/ 	.byte	0x03, 0x19
        /*004a*/ 	.short	0x0010


	//----- nvinfo : EIATTR_PARAM_CBANK
	.align		4
        /*004c*/ 	.byte	0x04, 0x0a
        /*004e*/ 	.short	(.L_59 - .L_58)
	.align		4
.L_58:
        /*0050*/ 	.word	index@(.nv.constant0._Z7sim_annP17curandStateXORWOWPf)
        /*0054*/ 	.short	0x0380
        /*0056*/ 	.short	0x0010


	//----- nvinfo : EIATTR_SW_WAR
	.align		4
.L_59:
        /*0058*/ 	.byte	0x04, 0x36
        /*005a*/ 	.short	(.L_61 - .L_60)
.L_60:
        /*005c*/ 	.word	0x00000008
.L_61:


//--------------------- .nv.info._Z4initjP17curandStateXORWOW --------------------------
	.section	.nv.info._Z4initjP17curandStateXORWOW,"",@"SHT_CUDA_INFO"
	.sectionflags	@""
	.align	4


	//----- nvinfo : EIATTR_CUDA_API_VERSION
	.align		4
        /*0000*/ 	.byte	0x04, 0x37
        /*0002*/ 	.short	(.L_63 - .L_62)
.L_62:
        /*0004*/ 	.word	0x00000082


	//----- nvinfo : EIATTR_KPARAM_INFO
	.align		4
.L_63:
        /*0008*/ 	.byte	0x04, 0x17
        /*000a*/ 	.short	(.L_65 - .L_64)
.L_64:
        /*000c*/ 	.word	0x00000000
        /*0010*/ 	.short	0x0001
        /*0012*/ 	.short	0x0008
        /*0014*/ 	.byte	0x00, 0xf5, 0x21, 0x00


	//----- nvinfo : EIATTR_KPARAM_INFO
	.align		4
.L_65:
        /*0018*/ 	.byte	0x04, 0x17
        /*001a*/ 	.short	(.L_67 - .L_66)
.L_66:
        /*001c*/ 	.word	0x00000000
        /*0020*/ 	.short	0x0000
        /*0022*/ 	.short	0x0000
        /*0024*/ 	.byte	0x00, 0xf0, 0x11, 0x00


	//----- nvinfo : EIATTR_SPARSE_MMA_MASK
	.align		4
.L_67:
        /*0028*/ 	.byte	0x03, 0x50
        /*002a*/ 	.short	0x0000


	//----- nvinfo : EIATTR_MAXREG_COUNT
	.align		4
        /*002c*/ 	.byte	0x03, 0x1b
        /*002e*/ 	.short	0x00ff


	//----- nvinfo : EIATTR_MERCURY_ISA_VERSION
	.align		4
        /*0030*/ 	.byte	0x03, 0x5f
        /*0032*/ 	.short	0x0101


	//----- nvinfo : EIATTR_VRC_CTA_INIT_COUNT
	.align		4
        /*0034*/ 	.byte	0x02, 0x4a
	.zero		1
	.zero		1


	//----- nvinfo : EIATTR_EXIT_INSTR_OFFSETS
	.align		4
        /*0038*/ 	.byte	0x04, 0x1c
        /*003a*/ 	.short	(.L_69 - .L_68)


	//   ....[0]....
.L_68:
        /*003c*/ 	.word	0x00000ea0


	//----- nvinfo : EIATTR_CBANK_PARAM_SIZE
	.align		4
.L_69:
        /*0040*/ 	.byte	0x03, 0x19
        /*0042*/ 	.short	0x0010


	//----- nvinfo : EIATTR_PARAM_CBANK
	.align		4
        /*0044*/ 	.byte	0x04, 0x0a
        /*0046*/ 	.short	(.L_71 - .L_70)
	.align		4
.L_70:
        /*0048*/ 	.word	index@(.nv.constant0._Z4initjP17curandStateXORWOW)
        /*004c*/ 	.short	0x0380
        /*004e*/ 	.short	0x0010


	//----- nvinfo : EIATTR_SW_WAR
	.align		4
.L_71:
        /*0050*/ 	.byte	0x04, 0x36
        /*0052*/ 	.short	(.L_73 - .L_72)
.L_72:
        /*0054*/ 	.word	0x00000008
.L_73:


//--------------------- .nv.callgraph             --------------------------
	.section	.nv.callgraph,"",@"SHT_CUDA_CALLGRAPH"
	.align	4
	.sectionentsize	8
	.align		4
        /*0000*/ 	.word	0x00000000
	.align		4
        /*0004*/ 	.word	0xffffffff
	.align		4
        /*0008*/ 	.word	0x00000000
	.align		4
        /*000c*/ 	.word	0xfffffffe
	.align		4
        /*0010*/ 	.word	0x00000000
	.align		4
        /*0014*/ 	.word	0xfffffffd
	.align		4
        /*0018*/ 	.word	0x00000000
	.align		4
        /*001c*/ 	.word	0xfffffffc


//--------------------- .nv.constant4             --------------------------
	.section	.nv.constant4,"a",@progbits
	.align	8
	.align		8
.nv.constant4:
        /*0000*/ 	.dword	precalc_xorwow_matrix
	.align		8
        /*0008*/ 	.dword	precalc_xorwow_offset_matrix
	.align		8
        /*0010*/ 	.dword	mrg32k3aM1
	.align		8
        /*0018*/ 	.dword	mrg32k3aM2
	.align		8
        /*0020*/ 	.dword	mrg32k3aM1SubSeq
	.align		8
        /*0028*/ 	.dword	mrg32k3aM2SubSeq
	.align		8
        /*0030*/ 	.dword	mrg32k3aM1Seq
	.align		8
        /*0038*/ 	.dword	mrg32k3aM2Seq
	.align		8
        /*0040*/ 	.dword	__cudart_i2opi_f


//--------------------- .nv.constant3             --------------------------
	.section	.nv.constant3,"a",@progbits
	.align	8
.nv.constant3:
	.type		__cr_lgamma_table,@object
	.size		__cr_lgamma_table,(.L_8 - __cr_lgamma_table)
__cr_lgamma_table:
        /*0000*/ 	.byte	0x00, 0x00, 0x00, 0x00, 0x00, 0x00, 0x00, 0x00, 0x00, 0x00, 0x00, 0x00, 0x00, 0x00, 0x00, 0x00
        /*0010*/ 	.byte	0xef, 0x39, 0xfa, 0xfe, 0x42, 0x2e, 0xe6, 0x3f, 0x02, 0x20, 0x2a, 0xfa, 0x0b, 0xab, 0xfc, 0x3f
        /*0020*/ 	.byte	0xf9, 0x2c, 0x92, 0x7c, 0xa7, 0x6c, 0x09, 0x40, 0xc9, 0x79, 0x44, 0x3c, 0x64, 0x26, 0x13, 0x40
        /*0030*/ 	.byte	0xca, 0x01, 0xcf, 0x3a, 0x27, 0x51, 0x1a, 0x40, 0x30, 0xcc, 0x2d, 0xf3, 0xe1, 0x0c, 0x21, 0x40
        /*0040*/ 	.byte	0x0d, 0xb7, 0xfc, 0x82, 0x8e, 0x35, 0x25, 0x40
.L_8:


//--------------------- .text._Z8get_bestPfS_     --------------------------
	.section	.text._Z8get_bestPfS_,"ax",@progbits
	.align	128
        .global         _Z8get_bestPfS_
        .type           _Z8get_bestPfS_,@function
        .size           _Z8get_bestPfS_,(.L_x_60 - _Z8get_bestPfS_)
        .other          _Z8get_bestPfS_,@"STO_CUDA_ENTRY STV_DEFAULT"
_Z8get_bestPfS_:
.text._Z8get_bestPfS_:
[----:B------:R-:W-:Y:S01]  /*0000*/  LDC R1, c[0x0][0x37c] ;  /* 0x0000df00ff017b82 */ /* 0x000fe20000000800 */
[----:B------:R-:W0:Y:S07]  /*0010*/  S2R R8, SR_TID.X ;  /* 0x0000000000087919 */ /* 0x000e2e0000002100 */
[----:B------:R-:W0:Y:S01]  /*0020*/  LDC.64 R2, c[0x0][0x380] ;  /* 0x0000e000ff027b82 */ /* 0x000e220000000a00 */
[----:B------:R-:W1:Y:S01]  /*0030*/  LDCU.64 UR6, c[0x0][0x358] ;  /* 0x00006b00ff0677ac */ /* 0x000e620008000a00 */
[----:B0-----:R-:W-:-:S06]  /*0040*/  IMAD.WIDE.U32 R2, R8, 0x4, R2 ;  /* 0x0000000408027825 */ /* 0x001fcc00078e0002 */
[----:B-1----:R-:W2:Y:S01]  /*0050*/  LDG.E R2, desc[UR6][R2.64] ;  /* 0x0000000602027981 */ /* 0x002ea2000c1e1900 */
[----:B------:R-:W0:Y:S01]  /*0060*/  S2UR UR5, SR_CgaCtaId ;  /* 0x00000000000579c3 */ /* 0x000e220000008800 */
[----:B------:R-:W-:Y:S02]  /*0070*/  UMOV UR4, 0x400 ;  /* 0x0000040000047882 */ /* 0x000fe40000000000 */
[----:B0-----:R-:W-:-:S06]  /*0080*/  ULEA UR4, UR5, UR4, 0x18 ;  /* 0x0000000405047291 */ /* 0x001fcc000f8ec0ff */
[----:B------:R-:W-:-:S05]  /*0090*/  LEA R9, R8, UR4, 0x2 ;  /* 0x0000000408097c11 */ /* 0x000fca000f8e10ff */
[----:B------:R-:W0:Y:S02]  /*00a0*/  LDCU UR4, c[0x0][0x360] ;  /* 0x00006c00ff0477ac */ /* 0x000e240008000800 */
[----:B0-----:R-:W-:Y:S01]  /*00b0*/  UISETP.GE.U32.AND UP0, UPT, UR4, 0x2, UPT ;  /* 0x000000020400788c */ /* 0x001fe2000bf06070 */
[----:B--2---:R0:W-:Y:S01]  /*00c0*/  STS [R9], R2 ;  /* 0x0000000209007388 */ /* 0x0041e20000000800 */
[----:B------:R-:W-:Y:S07]  /*00d0*/  BAR.SYNC.DEFER_BLOCKING 0x0 ;  /* 0x0000000000007b1d */ /* 0x000fee0000010000 */
[----:B------:R-:W-:Y:S05]  /*00e0*/  BRA.U !UP0, `(.L_x_0) ;  /* 0x00000011086c7547 */ /* 0x000fea000b800000 */
[----:B------:R-:W-:-:S07]  /*00f0*/  IMAD.U32 R10, RZ, RZ, UR4 ;  /* 0x00000004ff0a7e24 */ /* 0x000fce000f8e00ff */
.L_x_17:
[--C-:B------:R-:W-:Y:S01]  /*0100*/  IMAD.MOV.U32 R11, RZ, RZ, R10.reuse ;  /* 0x000000ffff0b7224 */ /* 0x100fe200078e000a */
[----:B------:R-:W-:Y:S01]  /*0110*/  SHF.R.U32.HI R10, RZ, 0x1, R10 ;  /* 0x00000001ff0a7819 */ /* 0x000fe2000001160a */
[----:B------:R-:W-:Y:S03]  /*0120*/  BSSY.RECONVERGENT B0, `(.L_x_1) ;  /* 0x0000114000007945 */ /* 0x000fe60003800200 */
[----:B------:R-:W-:-:S13]  /*0130*/  ISETP.GE.U32.AND P0, PT, R8, R10, PT ;  /* 0x0000000a0800720c */ /* 0x000fda0003f06070 */
[----:B-1----:R-:W-:Y:S05]  /*0140*/  @P0 BRA `(.L_x_2) ;  /* 0x0000001000440947 */ /* 0x002fea0003800000 */
[----:B------:R-:W1:Y:S01]  /*0150*/  LDS R3, [R9] ;  /* 0x0000000009037984 */ /* 0x000e620000000800 */
[----:B------:R-:W-:Y:S01]  /*0160*/  BSSY.RECONVERGENT B1, `(.L_x_3) ;  /* 0x0000069000017945 */ /* 0x000fe20003800200 */
[C---:B-1----:R-:W-:Y:S01]  /*0170*/  FMUL R0, R3.reuse, 0.63661974668502807617 ;  /* 0x3f22f98303007820 */ /* 0x042fe20000400000 */
[----:B------:R-:W-:-:S05]  /*0180*/  FSETP.GE.AND P0, PT, |R3|, 105615, PT ;  /* 0x47ce47800300780b */ /* 0x000fca0003f06200 */
[----:B------:R-:W0:Y:S02]  /*0190*/  F2I.NTZ R0, R0 ;  /* 0x0000000000007305 */ /* 0x000e240000203100 */
[----:B0-----:R-:W-:-:S05]  /*01a0*/  I2FP.F32.S32 R2, R0 ;  /* 0x0000000000027245 */ /* 0x001fca0000201400 */
[----:B------:R-:W-:-:S04]  /*01b0*/  FFMA R5, R2, -1.5707962512969970703, R3 ;  /* 0xbfc90fda02057823 */ /* 0x000fc80000000003 */
[----:B------:R-:W-:-:S04]  /*01c0*/  FFMA R5, R2, -7.5497894158615963534e-08, R5 ;  /* 0xb3a2216802057823 */ /* 0x000fc80000000005 */
[----:B------:R-:W-:Y:S01]  /*01d0*/  FFMA R2, R2, -5.3903029534742383927e-15, R5 ;  /* 0xa7c234c502027823 */ /* 0x000fe20000000005 */
[----:B------:R-:W-:Y:S06]  /*01e0*/  @!P0 BRA `(.L_x_4) ;  /* 0x0000000400808947 */ /* 0x000fec0003800000 */
[----:B------:R-:W-:-:S13]  /*01f0*/  FSETP.NEU.AND P0, PT, |R3|, +INF , PT ;  /* 0x7f8000000300780b */ /* 0x000fda0003f0d200 */
[----:B------:R-:W-:Y:S01]  /*0200*/  @!P0 FMUL R2, RZ, R3 ;  /* 0x00000003ff028220 */ /* 0x000fe20000400000 */
[----:B------:R-:W-:Y:S01]  /*0210*/  @!P0 IMAD.MOV.U32 R0, RZ, RZ, RZ ;  /* 0x000000ffff008224 */ /* 0x000fe200078e00ff */
[----:B------:R-:W-:Y:S06]  /*0220*/  @!P0 BRA `(.L_x_4) ;  /* 0x0000000400708947 */ /* 0x000fec0003800000 */
[----:B------:R-:W-:Y:S01]  /*0230*/  IMAD.SHL.U32 R2, R3, 0x100, RZ ;  /* 0x0000010003027824 */ /* 0x000fe200078e00ff */
[----:B------:R-:W0:Y:S01]  /*0240*/  LDCU.64 UR8, c[0x4][0x40] ;  /* 0x01000800ff0877ac */ /* 0x000e220008000a00 */
[----:B------:R-:W-:Y:S02]  /*0250*/  IMAD.MOV.U32 R0, RZ, RZ, RZ ;  /* 0x000000ffff007224 */ /* 0x000fe400078e00ff */
[----:B------:R-:W-:Y:S01]  /*0260*/  IMAD.MOV.U32 R13, RZ, RZ, RZ ;  /* 0x000000ffff0d7224 */ /* 0x000fe200078e00ff */
[----:B------:R-:W-:Y:S01]  /*0270*/  LOP3.LUT R2, R2, 0x80000000, RZ, 0xfc, !PT ;  /* 0x8000000002027812 */ /* 0x000fe200078efcff */
[----:B------:R-:W-:Y:S01]  /*0280*/  UMOV UR5, URZ ;  /* 0x000000ff00057c82 */ /* 0x000fe20008000000 */
[----:B------:R-:W-:-:S05]  /*0290*/  UMOV UR4, URZ ;  /* 0x000000ff00047c82 */ /* 0x000fca0008000000 */
.L_x_5:
[----:B0-----:R-:W-:Y:S02]  /*02a0*/  IMAD.U32 R6, RZ, RZ, UR8 ;  /* 0x00000008ff067e24 */ /* 0x001fe4000f8e00ff */
[----:B------:R-:W-:-:S05]  /*02b0*/  IMAD.U32 R7, RZ, RZ, UR9 ;  /* 0x00000009ff077e24 */ /* 0x000fca000f8e00ff */
[----:B------:R-:W2:Y:S01]  /*02c0*/  LDG.E.CONSTANT R5, desc[UR6][R6.64] ;  /* 0x0000000606057981 */ /* 0x000ea2000c1e9900 */
[----:B------:R-:W-:Y:S01]  /*02d0*/  UIADD3 UR4, UPT, UPT, UR4, 0x1, URZ ;  /* 0x0000000104047890 */ /* 0x000fe2000fffe0ff */
[C---:B------:R-:W-:Y:S01]  /*02e0*/  ISETP.EQ.AND P0, PT, R13.reuse, RZ, PT ;  /* 0x000000ff0d00720c */ /* 0x040fe20003f02270 */
[----:B------:R-:W-:Y:S01]  /*02f0*/  UIADD3 UR8, UP1, UPT, UR8, 0x4, URZ ;  /* 0x0000000408087890 */ /* 0x000fe2000ff3e0ff */
[C---:B------:R-:W-:Y:S01]  /*0300*/  ISETP.EQ.AND P1, PT, R13.reuse, 0x4, PT ;  /* 0x000000040d00780c */ /* 0x040fe20003f22270 */
[----:B------:R-:W-:Y:S01]  /*0310*/  UISETP.NE.AND UP0, UPT, UR4, 0x6, UPT ;  /* 0x000000060400788c */ /* 0x000fe2000bf05270 */
[C---:B------:R-:W-:Y:S01]  /*0320*/  ISETP.EQ.AND P2, PT, R13.reuse, 0x8, PT ;  /* 0x000000080d00780c */ /* 0x040fe20003f42270 */
[----:B------:R-:W-:Y:S01]  /*0330*/  UIADD3.X UR9, UPT, UPT, URZ, UR9, URZ, UP1, !UPT ;  /* 0x00000009ff097290 */ /* 0x000fe20008ffe4ff */
[C---:B------:R-:W-:Y:S02]  /*0340*/  ISETP.EQ.AND P3, PT, R13.reuse, 0xc, PT ;  /* 0x0000000c0d00780c */ /* 0x040fe40003f62270 */
[----:B------:R-:W-:-:S02]  /*0350*/  ISETP.EQ.AND P4, PT, R13, 0x10, PT ;  /* 0x000000100d00780c */ /* 0x000fc40003f82270 */
[C---:B------:R-:W-:Y:S01]  /*0360*/  ISETP.EQ.AND P5, PT, R13.reuse, 0x14, PT ;  /* 0x000000140d00780c */ /* 0x040fe20003fa2270 */
[----:B------:R-:W-:Y:S02]  /*0370*/  VIADD R13, R13, 0x4 ;  /* 0x000000040d0d7836 */ /* 0x000fe40000000000 */
[----:B--2---:R-:W-:-:S03]  /*0380*/  IMAD.WIDE.U32 R4, R5, R2, RZ ;  /* 0x0000000205047225 */ /* 0x004fc600078e00ff */
[----:B------:R-:W-:-:S04]  /*0390*/  IADD3 R4, P6, PT, R4, R0, RZ ;  /* 0x0000000004047210 */ /* 0x000fc80007fde0ff */
[----:B------:R-:W-:Y:S01]  /*03a0*/  IADD3.X R0, PT, PT, R5, UR5, RZ, P6, !PT ;  /* 0x0000000505007c10 */ /* 0x000fe2000b7fe4ff */
[--C-:B------:R-:W-:Y:S02]  /*03b0*/  @P0 IMAD.MOV.U32 R12, RZ, RZ, R4.reuse ;  /* 0x000000ffff0c0224 */ /* 0x100fe400078e0004 */
[--C-:B------:R-:W-:Y:S02]  /*03c0*/  @P1 IMAD.MOV.U32 R14, RZ, RZ, R4.reuse ;  /* 0x000000ffff0e1224 */ /* 0x100fe400078e0004 */
[--C-:B------:R-:W-:Y:S02]  /*03d0*/  @P2 IMAD.MOV.U32 R16, RZ, RZ, R4.reuse ;  /* 0x000000ffff102224 */ /* 0x100fe400078e0004 */
[--C-:B------:R-:W-:Y:S02]  /*03e0*/  @P3 IMAD.MOV.U32 R18, RZ, RZ, R4.reuse ;  /* 0x000000ffff123224 */ /* 0x100fe400078e0004 */
[--C-:B------:R-:W-:Y:S02]  /*03f0*/  @P4 IMAD.MOV.U32 R19, RZ, RZ, R4.reuse ;  /* 0x000000ffff134224 */ /* 0x100fe400078e0004 */
[----:B------:R-:W-:Y:S01]  /*0400*/  @P5 IMAD.MOV.U32 R20, RZ, RZ, R4 ;  /* 0x000000ffff145224 */ /* 0x000fe200078e0004 */
[----:B------:R-:W-:Y:S06]  /*0410*/  BRA.U UP0, `(.L_x_5) ;  /* 0xfffffffd00a07547 */ /* 0x000fec000b83ffff */
[----:B------:R-:W-:Y:S01]  /*0420*/  SHF.R.U32.HI R2, RZ, 0x17, R3 ;  /* 0x00000017ff027819 */ /* 0x000fe20000011603 */
[----:B------:R-:W-:Y:S03]  /*0430*/  BSSY.RECONVERGENT B2, `(.L_x_6) ;  /* 0x0000029000027945 */ /* 0x000fe60003800200 */
[C---:B------:R-:W-:Y:S02]  /*0440*/  LOP3.LUT R4, R2.reuse, 0xe0, RZ, 0xc0, !PT ;  /* 0x000000e002047812 */ /* 0x040fe400078ec0ff */
[----:B------:R-:W-:Y:S02]  /*0450*/  LOP3.LUT P6, RZ, R2, 0x1f, RZ, 0xc0, !PT ;  /* 0x0000001f02ff7812 */ /* 0x000fe400078cc0ff */
[----:B------:R-:W-:-:S04]  /*0460*/  IADD3 R4, PT, PT, R4, -0x80, RZ ;  /* 0xffffff8004047810 */ /* 0x000fc80007ffe0ff */
[----:B------:R-:W-:-:S05]  /*0470*/  SHF.R.U32.HI R4, RZ, 0x5, R4 ;  /* 0x00000005ff047819 */ /* 0x000fca0000011604 */
[----:B------:R-:W-:-:S05]  /*0480*/  IMAD.U32 R6, R4, -0x4, RZ ;  /* 0xfffffffc04067824 */ /* 0x000fca00078e00ff */
[C---:B------:R-:W-:Y:S02]  /*0490*/  ISETP.EQ.AND P3, PT, R6.reuse, -0x18, PT ;  /* 0xffffffe80600780c */ /* 0x040fe40003f62270 */
[C---:B------:R-:W-:Y:S02]  /*04a0*/  ISETP.EQ.AND P4, PT, R6.reuse, -0x14, PT ;  /* 0xffffffec0600780c */ /* 0x040fe40003f82270 */
[C---:B------:R-:W-:Y:S02]  /*04b0*/  ISETP.EQ.AND P2, PT, R6.reuse, -0x10, PT ;  /* 0xfffffff00600780c */ /* 0x040fe40003f42270 */
[C---:B------:R-:W-:Y:S02]  /*04c0*/  ISETP.EQ.AND P1, PT, R6.reuse, -0xc, PT ;  /* 0xfffffff40600780c */ /* 0x040fe40003f22270 */
[C---:B------:R-:W-:Y:S02]  /*04d0*/  ISETP.EQ.AND P0, PT, R6.reuse, -0x8, PT ;  /* 0xfffffff80600780c */ /* 0x040fe40003f02270 */
[----:B------:R-:W-:-:S03]  /*04e0*/  ISETP.EQ.AND P5, PT, R6, RZ, PT ;  /* 0x000000ff0600720c */ /* 0x000fc60003fa2270 */
[--C-:B------:R-:W-:Y:S01]  /*04f0*/  @P3 IMAD.MOV.U32 R4, RZ, RZ, R12.reuse ;  /* 0x000000ffff043224 */ /* 0x100fe200078e000c */
[C---:B------:R-:W-:Y:S01]  /*0500*/  ISETP.EQ.AND P3, PT, R6.reuse, -0x4, PT ;  /* 0xfffffffc0600780c */ /* 0x040fe20003f62270 */
[----:B------:R-:W-:Y:S02]  /*0510*/  @P4 IMAD.MOV.U32 R5, RZ, RZ, R12 ;  /* 0x000000ffff054224 */ /* 0x000fe400078e000c */
[----:B------:R-:W-:Y:S01]  /*0520*/  @P4 IMAD.MOV.U32 R4, RZ, RZ, R14 ;  /* 0x000000ffff044224 */ /* 0x000fe200078e000e */
[----:B------:R-:W-:Y:S01]  /*0530*/  ISETP.EQ.AND P4, PT, R6, 0x4, PT ;  /* 0x000000040600780c */ /* 0x000fe20003f82270 */
[----:B------:R-:W-:Y:S02]  /*0540*/  @P2 IMAD.MOV.U32 R4, RZ, RZ, R16 ;  /* 0x000000ffff042224 */ /* 0x000fe400078e0010 */
[----:B------:R-:W-:Y:S02]  /*0550*/  @P1 IMAD.MOV.U32 R4, RZ, RZ, R18 ;  /* 0x000000ffff041224 */ /* 0x000fe400078e0012 */
[----:B------:R-:W-:-:S02]  /*0560*/  @P0 IMAD.MOV.U32 R4, RZ, RZ, R19 ;  /* 0x000000ffff040224 */ /* 0x000fc400078e0013 */
[----:B------:R-:W-:Y:S02]  /*0570*/  @P2 IMAD.MOV.U32 R5, RZ, RZ, R14 ;  /* 0x000000ffff052224 */ /* 0x000fe400078e000e */
[----:B------:R-:W-:Y:S01]  /*0580*/  @P3 IMAD.MOV.U32 R4, RZ, RZ, R20 ;  /* 0x000000ffff043224 */ /* 0x000fe200078e0014 */
[----:B------:R-:W-:Y:S01]  /*0590*/  @P5 MOV R4, R0 ;  /* 0x0000000000045202 */ /* 0x000fe20000000f00 */
[----:B------:R-:W-:Y:S02]  /*05a0*/  @P1 IMAD.MOV.U32 R5, RZ, RZ, R16 ;  /* 0x000000ffff051224 */ /* 0x000fe400078e0010 */
[----:B------:R-:W-:Y:S02]  /*05b0*/  @P0 IMAD.MOV.U32 R5, RZ, RZ, R18 ;  /* 0x000000ffff050224 */ /* 0x000fe400078e0012 */
[----:B------:R-:W-:Y:S02]  /*05c0*/  @P3 IMAD.MOV.U32 R5, RZ, RZ, R19 ;  /* 0x000000ffff053224 */ /* 0x000fe400078e0013 */
[----:B------:R-:W-:-:S02]  /*05d0*/  @P5 IMAD.MOV.U32 R5, RZ, RZ, R20 ;  /* 0x000000ffff055224 */ /* 0x000fc400078e0014 */
[----:B------:R-:W-:Y:S02]  /*05e0*/  @P4 IMAD.MOV.U32 R5, RZ, RZ, R0 ;  /* 0x000000ffff054224 */ /* 0x000fe400078e0000 */
[----:B------:R-:W-:Y:S01]  /*05f0*/  IMAD.MOV.U32 R13, RZ, RZ, R4 ;  /* 0x000000ffff0d7224 */ /* 0x000fe200078e0004 */
[----:B------:R-:W-:Y:S06]  /*0600*/  @!P6 BRA `(.L_x_7) ;  /* 0x00000000002ce947 */ /* 0x000fec0003800000 */
[----:B------:R-:W-:Y:S01]  /*0610*/  @P2 IMAD.MOV.U32 R4, RZ, RZ, R12 ;  /* 0x000000ffff042224 */ /* 0x000fe200078e000c */
[----:B------:R-:W-:Y:S01]  /*0620*/  LOP3.LUT R2, R2, 0x1f, RZ, 0xc0, !PT ;  /* 0x0000001f02027812 */ /* 0x000fe200078ec0ff */
[----:B------:R-:W-:Y:S02]  /*0630*/  @P1 IMAD.MOV.U32 R4, RZ, RZ, R14 ;  /* 0x000000ffff041224 */ /* 0x000fe400078e000e */
[----:B------:R-:W-:Y:S01]  /*0640*/  @P0 IMAD.MOV.U32 R4, RZ, RZ, R16 ;  /* 0x000000ffff040224 */ /* 0x000fe200078e0010 */
[----:B------:R-:W-:Y:S01]  /*0650*/  ISETP.EQ.AND P0, PT, R6, 0x8, PT ;  /* 0x000000080600780c */ /* 0x000fe20003f02270 */
[----:B------:R-:W-:Y:S01]  /*0660*/  @P3 IMAD.MOV.U32 R4, RZ, RZ, R18 ;  /* 0x000000ffff043224 */ /* 0x000fe200078e0012 */
[----:B------:R-:W-:Y:S01]  /*0670*/  SHF.L.W.U32.HI R13, R5, R2, R13 ;  /* 0x00000002050d7219 */ /* 0x000fe20000010e0d */
[----:B------:R-:W-:Y:S02]  /*0680*/  @P5 IMAD.MOV.U32 R4, RZ, RZ, R19 ;  /* 0x000000ffff045224 */ /* 0x000fe400078e0013 */
[----:B------:R-:W-:-:S08]  /*0690*/  @P4 IMAD.MOV.U32 R4, RZ, RZ, R20 ;  /* 0x000000ffff044224 */ /* 0x000fd000078e0014 */
[----:B------:R-:W-:-:S05]  /*06a0*/  @P0 IMAD.MOV.U32 R4, RZ, RZ, R0 ;  /* 0x000000ffff040224 */ /* 0x000fca00078e0000 */
[----:B------:R-:W-:-:S07]  /*06b0*/  SHF.L.W.U32.HI R5, R4, R2, R5 ;  /* 0x0000000204057219 */ /* 0x000fce0000010e05 */
.L_x_7:
[----:B------:R-:W-:Y:S05]  /*06c0*/  BSYNC.RECONVERGENT B2 ;  /* 0x0000000000027941 */ /* 0x000fea0003800200 */
.L_x_6:
[C---:B------:R-:W-:Y:S01]  /*06d0*/  SHF.L.W.U32.HI R2, R5.reuse, 0x2, R13 ;  /* 0x0000000205027819 */ /* 0x040fe20000010e0d */
[----:B------:R-:W-:Y:S01]  /*06e0*/  IMAD.SHL.U32 R5, R5, 0x4, RZ ;  /* 0x0000000405057824 */ /* 0x000fe200078e00ff */
[----:B------:R-:W-:Y:S01]  /*06f0*/  UMOV UR4, 0x54442d19 ;  /* 0x54442d1900047882 */ /* 0x000fe20000000000 */
[----:B------:R-:W-:Y:S01]  /*0700*/  UMOV UR5, 0x3bf921fb ;  /* 0x3bf921fb00057882 */ /* 0x000fe20000000000 */
[----:B------:R-:W-:Y:S02]  /*0710*/  SHF.R.S32.HI R0, RZ, 0x1f, R2 ;  /* 0x0000001fff007819 */ /* 0x000fe40000011402 */
[----:B------:R-:W-:Y:S02]  /*0720*/  ISETP.GE.AND P0, PT, R3, RZ, PT ;  /* 0x000000ff0300720c */ /* 0x000fe40003f06270 */
[C---:B------:R-:W-:Y:S02]  /*0730*/  LOP3.LUT R4, R0.reuse, R5, RZ, 0x3c, !PT ;  /* 0x0000000500047212 */ /* 0x040fe400078e3cff */
[----:B------:R-:W-:-:S02]  /*0740*/  LOP3.LUT R5, R0, R2, RZ, 0x3c, !PT ;  /* 0x0000000200057212 */ /* 0x000fc400078e3cff */
[----:B------:R-:W-:Y:S02]  /*0750*/  SHF.R.U32.HI R0, RZ, 0x1e, R13 ;  /* 0x0000001eff007819 */ /* 0x000fe4000001160d */
[C---:B------:R-:W-:Y:S02]  /*0760*/  LOP3.LUT R13, R2.reuse, R3, RZ, 0x3c, !PT ;  /* 0x00000003020d7212 */ /* 0x040fe400078e3cff */
[----:B------:R-:W0:Y:S01]  /*0770*/  I2F.F64.S64 R4, R4 ;  /* 0x0000000400047312 */ /* 0x000e220000301c00 */
[----:B------:R-:W-:Y:S02]  /*0780*/  LEA.HI R0, R2, R0, RZ, 0x1 ;  /* 0x0000000002007211 */ /* 0x000fe400078f08ff */
[----:B------:R-:W-:-:S03]  /*0790*/  ISETP.GE.AND P1, PT, R13, RZ, PT ;  /* 0x000000ff0d00720c */ /* 0x000fc60003f26270 */
[----:B------:R-:W-:-:S04]  /*07a0*/  IMAD.MOV R2, RZ, RZ, -R0 ;  /* 0x000000ffff027224 */ /* 0x000fc800078e0a00 */
[----:B------:R-:W-:Y:S01]  /*07b0*/  @!P0 IMAD.MOV.U32 R0, RZ, RZ, R2 ;  /* 0x000000ffff008224 */ /* 0x000fe200078e0002 */
[----:B0-----:R-:W-:-:S10]  /*07c0*/  DMUL R6, R4, UR4 ;  /* 0x0000000404067c28 */ /* 0x001fd40008000000 */
[----:B------:R-:W0:Y:S02]  /*07d0*/  F2F.F32.F64 R6, R6 ;  /* 0x0000000600067310 */ /* 0x000e240000301000 */
[----:B0-----:R-:W-:-:S07]  /*07e0*/  FSEL R2, -R6, R6, !P1 ;  /* 0x0000000606027208 */ /* 0x001fce0004800100 */
.L_x_4:
[----:B------:R-:W-:Y:S05]  /*07f0*/  BSYNC.RECONVERGENT B1 ;  /* 0x0000000000017941 */ /* 0x000fea0003800200 */
.L_x_3:
[----:B------:R-:W-:Y:S01]  /*0800*/  MOV R4, 0x37cbac00 ;  /* 0x37cbac0000047802 */ /* 0x000fe20000000f00 */
[----:B------:R-:W-:Y:S01]  /*0810*/  FMUL R5, R2, R2 ;  /* 0x0000000202057220 */ /* 0x000fe20000400000 */
[C---:B------:R-:W-:Y:S01]  /*0820*/  LOP3.LUT R6, R0.reuse, 0x1, RZ, 0xc0, !PT ;  /* 0x0000000100067812 */ /* 0x040fe200078ec0ff */
[----:B------:R-:W-:Y:S01]  /*0830*/  IMAD.MOV.U32 R7, RZ, RZ, 0x3effffff ;  /* 0x3effffffff077424 */ /* 0x000fe200078e00ff */
[----:B------:R-:W-:Y:S01]  /*0840*/  LOP3.LUT P1, RZ, R0, 0x2, RZ, 0xc0, !PT ;  /* 0x0000000200ff7812 */ /* 0x000fe2000782c0ff */
[----:B------:R-:W-:Y:S01]  /*0850*/  FFMA R4, R5, R4, -0.0013887860113754868507 ;  /* 0xbab607ed05047423 */ /* 0x000fe20000000004 */
[----:B------:R-:W-:Y:S01]  /*0860*/  ISETP.NE.U32.AND P0, PT, R6, 0x1, PT ;  /* 0x000000010600780c */ /* 0x000fe20003f05070 */
[----:B------:R-:W-:Y:S01]  /*0870*/  IMAD.MOV.U32 R6, RZ, RZ, 0x3d2aaabb ;  /* 0x3d2aaabbff067424 */ /* 0x000fe200078e00ff */
[----:B------:R-:W0:Y:S01]  /*0880*/  MUFU.RCP R22, R3 ;  /* 0x0000000300167308 */ /* 0x000e220000001000 */
[----:B------:R-:W-:Y:S01]  /*0890*/  BSSY.RECONVERGENT B1, `(.L_x_8) ;  /* 0x0000014000017945 */ /* 0x000fe20003800200 */
[----:B------:R-:W-:-:S02]  /*08a0*/  FSEL R4, R4, -0.00019574658654164522886, !P0 ;  /* 0xb94d415304047808 */ /* 0x000fc40004000000 */
[----:B------:R-:W-:Y:S02]  /*08b0*/  FSEL R6, R6, 0.0083327032625675201416, !P0 ;  /* 0x3c0885e406067808 */ /* 0x000fe40004000000 */
[----:B------:R-:W-:Y:S02]  /*08c0*/  FSEL R7, -R7, -0.16666662693023681641, !P0 ;  /* 0xbe2aaaa807077808 */ /* 0x000fe40004000100 */
[----:B------:R-:W-:Y:S01]  /*08d0*/  FSEL R0, R2, 1, P0 ;  /* 0x3f80000002007808 */ /* 0x000fe20000000000 */
[----:B------:R-:W-:-:S04]  /*08e0*/  FFMA R4, R5, R4, R6 ;  /* 0x0000000405047223 */ /* 0x000fc80000000006 */
[C---:B------:R-:W-:Y:S01]  /*08f0*/  FFMA R4, R5.reuse, R4, R7 ;  /* 0x0000000405047223 */ /* 0x040fe20000000007 */
[----:B------:R-:W-:-:S04]  /*0900*/  FFMA R5, R5, R0, RZ ;  /* 0x0000000005057223 */ /* 0x000fc800000000ff */
[----:B------:R-:W-:Y:S01]  /*0910*/  FFMA R0, R5, R4, R0 ;  /* 0x0000000405007223 */ /* 0x000fe20000000000 */
[----:B0-----:R-:W-:-:S03]  /*0920*/  FFMA R5, -R3, R22, 1 ;  /* 0x3f80000003057423 */ /* 0x001fc60000000116 */
[----:B------:R-:W-:Y:S01]  /*0930*/  @P1 FADD R0, RZ, -R0 ;  /* 0x80000000ff001221 */ /* 0x000fe20000000000 */
[----:B------:R-:W-:-:S03]  /*0940*/  FFMA R5, R22, R5, R22 ;  /* 0x0000000516057223 */ /* 0x000fc60000000016 */
[----:B------:R-:W0:Y:S01]  /*0950*/  FCHK P0, R0, R3 ;  /* 0x0000000300007302 */ /* 0x000e220000000000 */
[----:B------:R-:W-:-:S04]  /*0960*/  FFMA R2, R0, R5, RZ ;  /* 0x0000000500027223 */ /* 0x000fc800000000ff */
[----:B------:R-:W-:-:S04]  /*0970*/  FFMA R13, -R3, R2, R0 ;  /* 0x00000002030d7223 */ /* 0x000fc80000000100 */
[----:B------:R-:W-:Y:S01]  /*0980*/  FFMA R13, R5, R13, R2 ;  /* 0x0000000d050d7223 */ /* 0x000fe20000000002 */
[----:B0-----:R-:W-:Y:S06]  /*0990*/  @!P0 BRA `(.L_x_9) ;  /* 0x00000000000c8947 */ /* 0x001fec0003800000 */
[----:B------:R-:W-:-:S07]  /*09a0*/  MOV R2, 0x9c0 ;  /* 0x000009c000027802 */ /* 0x000fce0000000f00 */
[----:B------:R-:W-:Y:S05]  /*09b0*/  CALL.REL.NOINC `($__internal_0_$__cuda_sm3x_div_rn_noftz_f32_slowpath) ;  /* 0x00000008005c7944 */ /* 0x000fea0003c00000 */
[----:B------:R-:W-:-:S07]  /*09c0*/  IMAD.MOV.U32 R13, RZ, RZ, R0 ;  /* 0x000000ffff0d7224 */ /* 0x000fce00078e0000 */
.L_x_9:
[----:B------:R-:W-:Y:S05]  /*09d0*/  BSYNC.RECONVERGENT B1 ;  /* 0x0000000000017941 */ /* 0x000fea0003800200 */
.L_x_8:
[----:B------:R-:W-:Y:S01]  /*09e0*/  IMAD R15, R10, 0x4, R9 ;  /* 0x000000040a0f7824 */ /* 0x000fe200078e0209 */
[----:B------:R-:W-:Y:S05]  /*09f0*/  BSSY.RECONVERGENT B1, `(.L_x_10) ;  /* 0x0000065000017945 */ /* 0x000fea0003800200 */
[----:B------:R-:W0:Y:S02]  /*0a00*/  LDS R15, [R15] ;  /* 0x000000000f0f7984 */ /* 0x000e240000000800 */
[C---:B0-----:R-:W-:Y:S01]  /*0a10*/  FMUL R0, R15.reuse, 0.63661974668502807617 ;  /* 0x3f22f9830f007820 */ /* 0x041fe20000400000 */
        /* <DEDUP_REMOVED lines=11> */
[----:B------:R-:W0:Y:S01]  /*0ad0*/  LDC.64 R2, c[0x4][0x40] ;  /* 0x01001000ff027b82 */ /* 0x000e220000000a00 */
[----:B------:R-:W-:Y:S01]  /*0ae0*/  IMAD.SHL.U32 R0, R15, 0x100, RZ ;  /* 0x000001000f007824 */ /* 0x000fe200078e00ff */
[----:B------:R-:W-:Y:S01]  /*0af0*/  UMOV UR4, URZ ;  /* 0x000000ff00047c82 */ /* 0x000fe20008000000 */
[----:B------:R-:W-:Y:S02]  /*0b00*/  IMAD.MOV.U32 R17, RZ, RZ, RZ ;  /* 0x000000ffff117224 */ /* 0x000fe400078e00ff */
[----:B------:R-:W-:Y:S01]  /*0b10*/  IMAD.MOV.U32 R21, RZ, RZ, RZ ;  /* 0x000000ffff157224 */ /* 0x000fe200078e00ff */
[----:B------:R-:W-:-:S07]  /*0b20*/  LOP3.LUT R23, R0, 0x80000000, RZ, 0xfc, !PT ;  /* 0x8000000000177812 */ /* 0x000fce00078efcff */
.L_x_12:
[----:B0-----:R-:W-:-:S06]  /*0b30*/  IMAD.WIDE.U32 R4, R21, 0x4, R2 ;  /* 0x0000000415047825 */ /* 0x001fcc00078e0002 */
[----:B------:R-:W2:Y:S01]  /*0b40*/  LDG.E.CONSTANT R4, desc[UR6][R4.64] ;  /* 0x0000000604047981 */ /* 0x000ea2000c1e9900 */
[C---:B------:R-:W-:Y:S02]  /*0b50*/  IMAD.SHL.U32 R0, R21.reuse, 0x4, RZ ;  /* 0x0000000415007824 */ /* 0x040fe400078e00ff */
[----:B------:R-:W-:-:S03]  /*0b60*/  VIADD R21, R21, 0x1 ;  /* 0x0000000115157836 */ /* 0x000fc60000000000 */
[C---:B------:R-:W-:Y:S02]  /*0b70*/  ISETP.EQ.AND P0, PT, R0.reuse, RZ, PT ;  /* 0x000000ff0000720c */ /* 0x040fe40003f02270 */
[C---:B------:R-:W-:Y:S02]  /*0b80*/  ISETP.EQ.AND P5, PT, R0.reuse, 0x4, PT ;  /* 0x000000040000780c */ /* 0x040fe40003fa2270 */
[C---:B------:R-:W-:Y:S02]  /*0b90*/  ISETP.EQ.AND P4, PT, R0.reuse, 0x8, PT ;  /* 0x000000080000780c */ /* 0x040fe40003f82270 */
[C---:B------:R-:W-:Y:S02]  /*0ba0*/  ISETP.EQ.AND P3, PT, R0.reuse, 0xc, PT ;  /* 0x0000000c0000780c */ /* 0x040fe40003f62270 */
[C---:B------:R-:W-:Y:S02]  /*0bb0*/  ISETP.EQ.AND P2, PT, R0.reuse, 0x10, PT ;  /* 0x000000100000780c */ /* 0x040fe40003f42270 */
[----:B------:R-:W-:Y:S01]  /*0bc0*/  ISETP.EQ.AND P1, PT, R0, 0x14, PT ;  /* 0x000000140000780c */ /* 0x000fe20003f22270 */
[----:B--2---:R-:W-:-:S03]  /*0bd0*/  IMAD.WIDE.U32 R6, R4, R23, RZ ;  /* 0x0000001704067225 */ /* 0x004fc600078e00ff */
[----:B------:R-:W-:-:S04]  /*0be0*/  IADD3 R0, P6, PT, R6, R17, RZ ;  /* 0x0000001106007210 */ /* 0x000fc80007fde0ff */
[----:B------:R-:W-:Y:S01]  /*0bf0*/  IADD3.X R17, PT, PT, R7, UR4, RZ, P6, !PT ;  /* 0x0000000407117c10 */ /* 0x000fe2000b7fe4ff */
[--C-:B------:R-:W-:Y:S01]  /*0c00*/  @P0 IMAD.MOV.U32 R12, RZ, RZ, R0.reuse ;  /* 0x000000ffff0c0224 */ /* 0x100fe200078e0000 */
[----:B------:R-:W-:Y:S01]  /*0c10*/  ISETP.NE.AND P6, PT, R21, 0x6, PT ;  /* 0x000000061500780c */ /* 0x000fe20003fc5270 */
[--C-:B------:R-:W-:Y:S01]  /*0c20*/  @P5 IMAD.MOV.U32 R14, RZ, RZ, R0.reuse ;  /* 0x000000ffff0e5224 */ /* 0x100fe200078e0000 */
[----:B------:R-:W-:Y:S01]  /*0c30*/  @P4 MOV R16, R0 ;  /* 0x0000000000104202 */ /* 0x000fe20000000f00 */
[--C-:B------:R-:W-:Y:S02]  /*0c40*/  @P3 IMAD.MOV.U32 R18, RZ, RZ, R0.reuse ;  /* 0x000000ffff123224 */ /* 0x100fe400078e0000 */
[--C-:B------:R-:W-:Y:S02]  /*0c50*/  @P2 IMAD.MOV.U32 R19, RZ, RZ, R0.reuse ;  /* 0x000000ffff132224 */ /* 0x100fe400078e0000 */
[----:B------:R-:W-:-:S06]  /*0c60*/  @P1 IMAD.MOV.U32 R20, RZ, RZ, R0 ;  /* 0x000000ffff141224 */ /* 0x000fcc00078e0000 */
[----:B------:R-:W-:Y:S05]  /*0c70*/  @P6 BRA `(.L_x_12) ;  /* 0xfffffffc00ac6947 */ /* 0x000fea000383ffff */
[----:B------:R-:W-:Y:S01]  /*0c80*/  SHF.R.U32.HI R2, RZ, 0x17, R15 ;  /* 0x00000017ff027819 */ /* 0x000fe2000001160f */
[----:B------:R-:W-:Y:S03]  /*0c90*/  BSSY.RECONVERGENT B2, `(.L_x_13) ;  /* 0x0000028000027945 */ /* 0x000fe60003800200 */
[C---:B------:R-:W-:Y:S02]  /*0ca0*/  LOP3.LUT R0, R2.reuse, 0xe0, RZ, 0xc0, !PT ;  /* 0x000000e002007812 */ /* 0x040fe400078ec0ff */
[----:B------:R-:W-:-:S03]  /*0cb0*/  LOP3.LUT P6, RZ, R2, 0x1f, RZ, 0xc0, !PT ;  /* 0x0000001f02ff7812 */ /* 0x000fc600078cc0ff */
[----:B------:R-:W-:-:S05]  /*0cc0*/  VIADD R0, R0, 0xffffff80 ;  /* 0xffffff8000007836 */ /* 0x000fca0000000000 */
        /* <DEDUP_REMOVED lines=11> */
[--C-:B------:R-:W-:Y:S01]  /*0d80*/  @P4 IMAD.MOV.U32 R0, RZ, RZ, R14.reuse ;  /* 0x000000ffff004224 */ /* 0x100fe200078e000e */
[----:B------:R-:W-:Y:S01]  /*0d90*/  ISETP.EQ.AND P4, PT, R5, 0x4, PT ;  /* 0x000000040500780c */ /* 0x000fe20003f82270 */
[----:B------:R-:W-:Y:S02]  /*0da0*/  @P2 IMAD.MOV.U32 R3, RZ, RZ, R14 ;  /* 0x000000ffff032224 */ /* 0x000fe400078e000e */
[--C-:B------:R-:W-:Y:S02]  /*0db0*/  @P2 IMAD.MOV.U32 R0, RZ, RZ, R16.reuse ;  /* 0x000000ffff002224 */ /* 0x100fe400078e0010 */
[----:B------:R-:W-:Y:S01]  /*0dc0*/  @P1 IMAD.MOV.U32 R3, RZ, RZ, R16 ;  /* 0x000000ffff031224 */ /* 0x000fe200078e0010 */
[----:B------:R-:W-:Y:S01]  /*0dd0*/  @P0 MOV R3, R18 ;  /* 0x0000001200030202 */ /* 0x000fe20000000f00 */
[----:B------:R-:W-:-:S02]  /*0de0*/  @P1 IMAD.MOV.U32 R0, RZ, RZ, R18 ;  /* 0x000000ffff001224 */ /* 0x000fc400078e0012 */
[--C-:B------:R-:W-:Y:S02]  /*0df0*/  @P0 IMAD.MOV.U32 R0, RZ, RZ, R19.reuse ;  /* 0x000000ffff000224 */ /* 0x100fe400078e0013 */
[----:B------:R-:W-:Y:S02]  /*0e00*/  @P3 IMAD.MOV.U32 R3, RZ, RZ, R19 ;  /* 0x000000ffff033224 */ /* 0x000fe400078e0013 */
[--C-:B------:R-:W-:Y:S02]  /*0e10*/  @P3 IMAD.MOV.U32 R0, RZ, RZ, R20.reuse ;  /* 0x000000ffff003224 */ /* 0x100fe400078e0014 */
[----:B------:R-:W-:Y:S02]  /*0e20*/  @P5 IMAD.MOV.U32 R3, RZ, RZ, R20 ;  /* 0x000000ffff035224 */ /* 0x000fe400078e0014 */
[--C-:B------:R-:W-:Y:S02]  /*0e30*/  @P5 IMAD.MOV.U32 R0, RZ, RZ, R17.reuse ;  /* 0x000000ffff005224 */ /* 0x100fe400078e0011 */
[----:B------:R-:W-:Y:S01]  /*0e40*/  @P4 IMAD.MOV.U32 R3, RZ, RZ, R17 ;  /* 0x000000ffff034224 */ /* 0x000fe200078e0011 */
        /* <DEDUP_REMOVED lines=10> */
[----:B------:R-:W-:-:S04]  /*0ef0*/  @P0 MOV R4, R17 ;  /* 0x0000001100040202 */ /* 0x000fc80000000f00 */
[----:B------:R-:W-:-:S07]  /*0f00*/  SHF.L.W.U32.HI R3, R4, R2, R3 ;  /* 0x0000000204037219 */ /* 0x000fce0000010e03 */
.L_x_14:
[----:B------:R-:W-:Y:S05]  /*0f10*/  BSYNC.RECONVERGENT B2 ;  /* 0x0000000000027941 */ /* 0x000fea0003800200 */
.L_x_13:
        /* <DEDUP_REMOVED lines=18> */
.L_x_11:
[----:B------:R-:W-:Y:S05]  /*1040*/  BSYNC.RECONVERGENT B1 ;  /* 0x0000000000017941 */ /* 0x000fea0003800200 */
.L_x_10:
[----:B------:R-:W-:Y:S02]  /*1050*/  IMAD.MOV.U32 R4, RZ, RZ, 0x37cbac00 ;  /* 0x37cbac00ff047424 */ /* 0x000fe400078e00ff */
        /* <DEDUP_REMOVED lines=25> */
[----:B------:R-:W-:Y:S01]  /*11f0*/  IMAD.MOV.U32 R3, RZ, RZ, R15 ;  /* 0x000000ffff037224 */ /* 0x000fe200078e000f */
[----:B------:R-:W-:-:S07]  /*1200*/  MOV R2, 0x1220 ;  /* 0x0000122000027802 */ /* 0x000fce0000000f00 */
[----:B------:R-:W-:Y:S05]  /*1210*/  CALL.REL.NOINC `($__internal_0_$__cuda_sm3x_div_rn_noftz_f32_slowpath) ;  /* 0x0000000000447944 */ /* 0x000fea0003c00000 */
[----:B------:R-:W-:-:S07]  /*1220*/  IMAD.MOV.U32 R2, RZ, RZ, R0 ;  /* 0x000000ffff027224 */ /* 0x000fce00078e0000 */
.L_x_16:
[----:B------:R-:W-:Y:S05]  /*1230*/  BSYNC.RECONVERGENT B1 ;  /* 0x0000000000017941 */ /* 0x000fea0003800200 */
.L_x_15:
[----:B------:R-:W-:-:S13]  /*1240*/  FSETP.GT.AND P0, PT, R13, R2, PT ;  /* 0x000000020d00720b */ /* 0x000fda0003f04000 */
[----:B------:R1:W-:Y:S02]  /*1250*/  @P0 STS [R9], R15 ;  /* 0x0000000f09000388 */ /* 0x0003e40000000800 */
.L_x_2:
[----:B------:R-:W-:Y:S05]  /*1260*/  BSYNC.RECONVERGENT B0 ;  /* 0x0000000000007941 */ /* 0x000fea0003800200 */
.L_x_1:
[----:B------:R-:W-:Y:S01]  /*1270*/  BAR.SYNC.DEFER_BLOCKING 0x0 ;  /* 0x0000000000007b1d */ /* 0x000fe20000010000 */
[----:B------:R-:W-:-:S13]  /*1280*/  ISETP.GT.U32.AND P0, PT, R11, 0x3, PT ;  /* 0x000000030b00780c */ /* 0x000fda0003f04070 */
[----:B------:R-:W-:Y:S05]  /*1290*/  @P0 BRA `(.L_x_17) ;  /* 0xffffffec00980947 */ /* 0x000fea000383ffff */
.L_x_0:
[----:B------:R-:W-:-:S13]  /*12a0*/  ISETP.NE.AND P0, PT, R8, RZ, PT ;  /* 0x000000ff0800720c */ /* 0x000fda0003f05270 */
[----:B------:R-:W-:Y:S05]  /*12b0*/  @P0 EXIT ;  /* 0x000000000000094d */ /* 0x000fea0003800000 */
[----:B------:R-:W2:Y:S01]  /*12c0*/  S2UR UR5, SR_CgaCtaId ;  /* 0x00000000000579c3 */ /* 0x000ea20000008800 */
[----:B------:R-:W-:-:S07]  /*12d0*/  UMOV UR4, 0x400 ;  /* 0x0000040000047882 */ /* 0x000fce0000000000 */
[----:B0-----:R-:W0:Y:S01]  /*12e0*/  LDC.64 R2, c[0x0][0x388] ;  /* 0x0000e200ff027b82 */ /* 0x001e220000000a00 */
[----:B--2---:R-:W-:-:S09]  /*12f0*/  ULEA UR4, UR5, UR4, 0x18 ;  /* 0x0000000405047291 */ /* 0x004fd2000f8ec0ff */
[----:B------:R-:W0:Y:S04]  /*1300*/  LDS R5, [UR4] ;  /* 0x00000004ff057984 */ /* 0x000e280008000800 */
[----:B0-----:R-:W-:Y:S01]  /*1310*/  STG.E desc[UR6][R2.64], R5 ;  /* 0x0000000502007986 */ /* 0x001fe2000c101906 */
[----:B------:R-:W-:Y:S05]  /*1320*/  EXIT ;  /* 0x000000000000794d */ /* 0x000fea0003800000 */
        .weak           $__internal_0_$__cuda_sm3x_div_rn_noftz_f32_slowpath
        .type           $__internal_0_$__cuda_sm3x_div_rn_noftz_f32_slowpath,@function
        .size           $__internal_0_$__cuda_sm3x_div_rn_noftz_f32_slowpath,(.L_x_60 - $__internal_0_$__cuda_sm3x_div_rn_noftz_f32_slowpath)
$__internal_0_$__cuda_sm3x_div_rn_noftz_f32_slowpath:
[----:B------:R-:W-:Y:S01]  /*1330*/  SHF.R.U32.HI R4, RZ, 0x17, R3 ;  /* 0x00000017ff047819 */ /* 0x000fe20000011603 */
[----:B------:R-:W-:Y:S01]  /*1340*/  BSSY.RECONVERGENT B2, `(.L_x_18) ;  /* 0x0000062000027945 */ /* 0x000fe20003800200 */
[----:B------:R-:W-:Y:S02]  /*1350*/  SHF.R.U32.HI R5, RZ, 0x17, R0 ;  /* 0x00000017ff057819 */ /* 0x000fe40000011600 */
[----:B------:R-:W-:Y:S02]  /*1360*/  LOP3.LUT R4, R4, 0xff, RZ, 0xc0, !PT ;  /* 0x000000ff04047812 */ /* 0x000fe400078ec0ff */
[----:B------:R-:W-:-:S03]  /*1370*/  LOP3.LUT R7, R5, 0xff, RZ, 0xc0, !PT ;  /* 0x000000ff05077812 */ /* 0x000fc600078ec0ff */
[----:B------:R-:W-:Y:S02]  /*1380*/  VIADD R17, R4, 0xffffffff ;  /* 0xffffffff04117836 */ /* 0x000fe40000000000 */
[----:B------:R-:W-:-:S03]  /*1390*/  VIADD R6, R7, 0xffffffff ;  /* 0xffffffff07067836 */ /* 0x000fc60000000000 */
[----:B------:R-:W-:-:S04]  /*13a0*/  ISETP.GT.U32.AND P0, PT, R17, 0xfd, PT ;  /* 0x000000fd1100780c */ /* 0x000fc80003f04070 */
[----:B------:R-:W-:-:S13]  /*13b0*/  ISETP.GT.U32.OR P0, PT, R6, 0xfd, P0 ;  /* 0x000000fd0600780c */ /* 0x000fda0000704470 */
[----:B------:R-:W-:Y:S01]  /*13c0*/  @!P0 IMAD.MOV.U32 R5, RZ, RZ, RZ ;  /* 0x000000ffff058224 */ /* 0x000fe200078e00ff */
[----:B------:R-:W-:Y:S06]  /*13d0*/  @!P0 BRA `(.L_x_19) ;  /* 0x00000000005c8947 */ /* 0x000fec0003800000 */
[----:B------:R-:W-:Y:S02]  /*13e0*/  FSETP.GTU.FTZ.AND P0, PT, |R0|, +INF , PT ;  /* 0x7f8000000000780b */ /* 0x000fe40003f1c200 */
[----:B------:R-:W-:-:S04]  /*13f0*/  FSETP.GTU.FTZ.AND P1, PT, |R3|, +INF , PT ;  /* 0x7f8000000300780b */ /* 0x000fc80003f3c200 */
[----:B------:R-:W-:-:S13]  /*1400*/  PLOP3.LUT P0, PT, P0, P1, PT, 0xf8, 0x8f ;  /* 0x00000000008f781c */ /* 0x000fda0000703f70 */
[----:B------:R-:W-:Y:S05]  /*1410*/  @P0 BRA `(.L_x_20) ;  /* 0x00000004004c0947 */ /* 0x000fea0003800000 */
[----:B------:R-:W-:-:S13]  /*1420*/  LOP3.LUT P0, RZ, R3, 0x7fffffff, R0, 0xc8, !PT ;  /* 0x7fffffff03ff7812 */ /* 0x000fda000780c800 */
[----:B------:R-:W-:Y:S05]  /*1430*/  @!P0 BRA `(.L_x_21) ;  /* 0x00000004003c8947 */ /* 0x000fea0003800000 */
[C---:B------:R-:W-:Y:S02]  /*1440*/  FSETP.NEU.FTZ.AND P0, PT, |R0|.reuse, +INF , PT ;  /* 0x7f8000000000780b */ /* 0x040fe40003f1d200 */
[----:B------:R-:W-:Y:S02]  /*1450*/  FSETP.NEU.FTZ.AND P2, PT, |R3|, +INF , PT ;  /* 0x7f8000000300780b */ /* 0x000fe40003f5d200 */
[----:B------:R-:W-:-:S11]  /*1460*/  FSETP.NEU.FTZ.AND P1, PT, |R0|, +INF , PT ;  /* 0x7f8000000000780b */ /* 0x000fd60003f3d200 */
[----:B------:R-:W-:Y:S05]  /*1470*/  @!P2 BRA !P0, `(.L_x_21) ;  /* 0x00000004002ca947 */ /* 0x000fea0004000000 */
[----:B------:R-:W-:-:S04]  /*1480*/  LOP3.LUT P0, RZ, R0, 0x7fffffff, RZ, 0xc0, !PT ;  /* 0x7fffffff00ff7812 */ /* 0x000fc8000780c0ff */
[----:B------:R-:W-:-:S13]  /*1490*/  PLOP3.LUT P0, PT, P2, P0, PT, 0x2f, 0xf2 ;  /* 0x0000000000f2781c */ /* 0x000fda0001700577 */
[----:B------:R-:W-:Y:S05]  /*14a0*/  @P0 BRA `(.L_x_22) ;  /* 0x0000000400180947 */ /* 0x000fea0003800000 */
[----:B------:R-:W-:-:S04]  /*14b0*/  LOP3.LUT P0, RZ, R3, 0x7fffffff, RZ, 0xc0, !PT ;  /* 0x7fffffff03ff7812 */ /* 0x000fc8000780c0ff */
[----:B------:R-:W-:-:S13]  /*14c0*/  PLOP3.LUT P0, PT, P1, P0, PT, 0x2f, 0xf2 ;  /* 0x0000000000f2781c */ /* 0x000fda0000f00577 */
[----:B------:R-:W-:Y:S05]  /*14d0*/  @P0 BRA `(.L_x_23) ;  /* 0x0000000400000947 */ /* 0x000fea0003800000 */
[----:B------:R-:W-:Y:S02]  /*14e0*/  ISETP.GE.AND P0, PT, R6, RZ, PT ;  /* 0x000000ff0600720c */ /* 0x000fe40003f06270 */
[----:B------:R-:W-:-:S11]  /*14f0*/  ISETP.GE.AND P1, PT, R17, RZ, PT ;  /* 0x000000ff1100720c */ /* 0x000fd60003f26270 */
[----:B------:R-:W-:Y:S01]  /*1500*/  @P0 IMAD.MOV.U32 R5, RZ, RZ, RZ ;  /* 0x000000ffff050224 */ /* 0x000fe200078e00ff */
[----:B------:R-:W-:Y:S01]  /*1510*/  @!P0 MOV R5, 0xffffffc0 ;  /* 0xffffffc000058802 */ /* 0x000fe20000000f00 */
[----:B------:R-:W-:Y:S01]  /*1520*/  @!P0 FFMA R0, R0, 1.84467440737095516160e+19, RZ ;  /* 0x5f80000000008823 */ /* 0x000fe200000000ff */
[----:B------:R-:W-:-:S03]  /*1530*/  @!P1 FFMA R3, R3, 1.84467440737095516160e+19, RZ ;  /* 0x5f80000003039823 */ /* 0x000fc600000000ff */
[----:B------:R-:W-:-:S07]  /*1540*/  @!P1 VIADD R5, R5, 0x40 ;  /* 0x0000004005059836 */ /* 0x000fce0000000000 */
.L_x_19:
[----:B------:R-:W-:Y:S01]  /*1550*/  LEA R6, R4, 0xc0800000, 0x17 ;  /* 0xc080000004067811 */ /* 0x000fe200078eb8ff */
[----:B------:R-:W-:Y:S01]  /*1560*/  VIADD R7, R7, 0xffffff81 ;  /* 0xffffff8107077836 */ /* 0x000fe20000000000 */
[----:B------:R-:W-:Y:S03]  /*1570*/  BSSY.RECONVERGENT B3, `(.L_x_24) ;  /* 0x0000035000037945 */ /* 0x000fe60003800200 */
[----:B------:R-:W-:Y:S02]  /*1580*/  IMAD.IADD R17, R3, 0x1, -R6 ;  /* 0x0000000103117824 */ /* 0x000fe400078e0a06 */
[----:B------:R-:W-:Y:S02]  /*1590*/  IMAD R0, R7, -0x800000, R0 ;  /* 0xff80000007007824 */ /* 0x000fe400078e0200 */
[----:B------:R-:W0:Y:S01]  /*15a0*/  MUFU.RCP R3, R17 ;  /* 0x0000001100037308 */ /* 0x000e220000001000 */
[----:B------:R-:W-:-:S04]  /*15b0*/  FADD.FTZ R21, -R17, -RZ ;  /* 0x800000ff11157221 */ /* 0x000fc80000010100 */
[----:B0-----:R-:W-:-:S04]  /*15c0*/  FFMA R6, R3, R21, 1 ;  /* 0x3f80000003067423 */ /* 0x001fc80000000015 */
[----:B------:R-:W-:-:S04]  /*15d0*/  FFMA R3, R3, R6, R3 ;  /* 0x0000000603037223 */ /* 0x000fc80000000003 */
[----:B------:R-:W-:-:S04]  /*15e0*/  FFMA R6, R0, R3, RZ ;  /* 0x0000000300067223 */ /* 0x000fc800000000ff */
[----:B------:R-:W-:-:S04]  /*15f0*/  FFMA R22, R21, R6, R0 ;  /* 0x0000000615167223 */ /* 0x000fc80000000000 */
[----:B------:R-:W-:Y:S01]  /*1600*/  FFMA R6, R3, R22, R6 ;  /* 0x0000001603067223 */ /* 0x000fe20000000006 */
[----:B------:R-:W-:-:S03]  /*1610*/  IADD3 R22, PT, PT, R7, 0x7f, -R4 ;  /* 0x0000007f07167810 */ /* 0x000fc60007ffe804 */
[----:B------:R-:W-:Y:S02]  /*1620*/  FFMA R21, R21, R6, R0 ;  /* 0x0000000615157223 */ /* 0x000fe40000000000 */
[----:B------:R-:W-:Y:S02]  /*1630*/  IMAD.IADD R5, R22, 0x1, R5 ;  /* 0x0000000116057824 */ /* 0x000fe400078e0205 */
[----:B------:R-:W-:-:S05]  /*1640*/  FFMA R0, R3, R21, R6 ;  /* 0x0000001503007223 */ /* 0x000fca0000000006 */
[----:B------:R-:W-:-:S04]  /*1650*/  SHF.R.U32.HI R4, RZ, 0x17, R0 ;  /* 0x00000017ff047819 */ /* 0x000fc80000011600 */
[----:B------:R-:W-:-:S05]  /*1660*/  LOP3.LUT R4, R4, 0xff, RZ, 0xc0, !PT ;  /* 0x000000ff04047812 */ /* 0x000fca00078ec0ff */
[----:B------:R-:W-:-:S04]  /*1670*/  IMAD.IADD R7, R4, 0x1, R5 ;  /* 0x0000000104077824 */ /* 0x000fc800078e0205 */
[----:B------:R-:W-:-:S05]  /*1680*/  VIADD R4, R7, 0xffffffff ;  /* 0xffffffff07047836 */ /* 0x000fca0000000000 */
[----:B------:R-:W-:-:S13]  /*1690*/  ISETP.GE.U32.AND P0, PT, R4, 0xfe, PT ;  /* 0x000000fe0400780c */ /* 0x000fda0003f06070 */
[----:B------:R-:W-:Y:S05]  /*16a0*/  @!P0 BRA `(.L_x_25) ;  /* 0x0000000000808947 */ /* 0x000fea0003800000 */
[----:B------:R-:W-:-:S13]  /*16b0*/  ISETP.GT.AND P0, PT, R7, 0xfe, PT ;  /* 0x000000fe0700780c */ /* 0x000fda0003f04270 */
[----:B------:R-:W-:Y:S05]  /*16c0*/  @P0 BRA `(.L_x_26) ;  /* 0x00000000006c0947 */ /* 0x000fea0003800000 */
[----:B------:R-:W-:-:S13]  /*16d0*/  ISETP.GE.AND P0, PT, R7, 0x1, PT ;  /* 0x000000010700780c */ /* 0x000fda0003f06270 */
[----:B------:R-:W-:Y:S05]  /*16e0*/  @P0 BRA `(.L_x_27) ;  /* 0x0000000000740947 */ /* 0x000fea0003800000 */
[----:B------:R-:W-:Y:S02]  /*16f0*/  ISETP.GE.AND P0, PT, R7, -0x18, PT ;  /* 0xffffffe80700780c */ /* 0x000fe40003f06270 */
[----:B------:R-:W-:-:S11]  /*1700*/  LOP3.LUT R0, R0, 0x80000000, RZ, 0xc0, !PT ;  /* 0x8000000000007812 */ /* 0x000fd600078ec0ff */
[----:B------:R-:W-:Y:S05]  /*1710*/  @!P0 BRA `(.L_x_27) ;  /* 0x0000000000688947 */ /* 0x000fea0003800000 */
[-CC-:B------:R-:W-:Y:S01]  /*1720*/  FFMA.RZ R4, R3, R21.reuse, R6.reuse ;  /* 0x0000001503047223 */ /* 0x180fe2000000c006 */
[C---:B------:R-:W-:Y:S02]  /*1730*/  ISETP.NE.AND P2, PT, R7.reuse, RZ, PT ;  /* 0x000000ff0700720c */ /* 0x040fe40003f45270 */
[----:B------:R-:W-:Y:S02]  /*1740*/  ISETP.NE.AND P1, PT, R7, RZ, PT ;  /* 0x000000ff0700720c */ /* 0x000fe40003f25270 */
[----:B------:R-:W-:Y:S01]  /*1750*/  LOP3.LUT R5, R4, 0x7fffff, RZ, 0xc0, !PT ;  /* 0x007fffff04057812 */ /* 0x000fe200078ec0ff */
[CCC-:B------:R-:W-:Y:S01]  /*1760*/  FFMA.RP R4, R3.reuse, R21.reuse, R6.reuse ;  /* 0x0000001503047223 */ /* 0x1c0fe20000008006 */
[----:B------:R-:W-:Y:S01]  /*1770*/  FFMA.RM R3, R3, R21, R6 ;  /* 0x0000001503037223 */ /* 0x000fe20000004006 */
[----:B------:R-:W-:Y:S01]  /*1780*/  VIADD R6, R7, 0x20 ;  /* 0x0000002007067836 */ /* 0x000fe20000000000 */
[----:B------:R-:W-:Y:S01]  /*1790*/  LOP3.LUT R5, R5, 0x800000, RZ, 0xfc, !PT ;  /* 0x0080000005057812 */ /* 0x000fe200078efcff */
[----:B------:R-:W-:-:S02]  /*17a0*/  IMAD.MOV R7, RZ, RZ, -R7 ;  /* 0x000000ffff077224 */ /* 0x000fc400078e0a07 */
[----:B------:R-:W-:Y:S02]  /*17b0*/  FSETP.NEU.FTZ.AND P0, PT, R4, R3, PT ;  /* 0x000000030400720b */ /* 0x000fe40003f1d000 */
[----:B------:R-:W-:Y:S02]  /*17c0*/  SHF.L.U32 R6, R5, R6, RZ ;  /* 0x0000000605067219 */ /* 0x000fe400000006ff */
[----:B------:R-:W-:Y:S02]  /*17d0*/  SEL R4, R7, RZ, P2 ;  /* 0x000000ff07047207 */ /* 0x000fe40001000000 */
[----:B------:R-:W-:Y:S02]  /*17e0*/  ISETP.NE.AND P1, PT, R6, RZ, P1 ;  /* 0x000000ff0600720c */ /* 0x000fe40000f25270 */
[----:B------:R-:W-:Y:S02]  /*17f0*/  SHF.R.U32.HI R4, RZ, R4, R5 ;  /* 0x00000004ff047219 */ /* 0x000fe40000011605 */
[----:B------:R-:W-:-:S02]  /*1800*/  PLOP3.LUT P0, PT, P0, P1, PT, 0xf8, 0x8f ;  /* 0x00000000008f781c */ /* 0x000fc40000703f70 */
[----:B------:R-:W-:Y:S02]  /*1810*/  SHF.R.U32.HI R6, RZ, 0x1, R4 ;  /* 0x00000001ff067819 */ /* 0x000fe40000011604 */
[----:B------:R-:W-:-:S04]  /*1820*/  SEL R3, RZ, 0x1, !P0 ;  /* 0x00000001ff037807 */ /* 0x000fc80004000000 */
[----:B------:R-:W-:-:S04]  /*1830*/  LOP3.LUT R3, R3, 0x1, R6, 0xf8, !PT ;  /* 0x0000000103037812 */ /* 0x000fc800078ef806 */
[----:B------:R-:W-:-:S05]  /*1840*/  LOP3.LUT R3, R3, R4, RZ, 0xc0, !PT ;  /* 0x0000000403037212 */ /* 0x000fca00078ec0ff */
[----:B------:R-:W-:-:S05]  /*1850*/  IMAD.IADD R3, R6, 0x1, R3 ;  /* 0x0000000106037824 */ /* 0x000fca00078e0203 */
[----:B------:R-:W-:Y:S01]  /*1860*/  LOP3.LUT R0, R3, R0, RZ, 0xfc, !PT ;  /* 0x0000000003007212 */ /* 0x000fe200078efcff */
[----:B------:R-:W-:Y:S06]  /*1870*/  BRA `(.L_x_27) ;  /* 0x0000000000107947 */ /* 0x000fec0003800000 */
.L_x_26:
[----:B------:R-:W-:-:S04]  /*1880*/  LOP3.LUT R0, R0, 0x80000000, RZ, 0xc0, !PT ;  /* 0x8000000000007812 */ /* 0x000fc800078ec0ff */
[----:B------:R-:W-:Y:S01]  /*1890*/  LOP3.LUT R0, R0, 0x7f800000, RZ, 0xfc, !PT ;  /* 0x7f80000000007812 */ /* 0x000fe200078efcff */
[----:B------:R-:W-:Y:S06]  /*18a0*/  BRA `(.L_x_27) ;  /* 0x0000000000047947 */ /* 0x000fec0003800000 */
.L_x_25:
[----:B------:R-:W-:-:S07]  /*18b0*/  IMAD R0, R5, 0x800000, R0 ;  /* 0x0080000005007824 */ /* 0x000fce00078e0200 */
.L_x_27:
[----:B------:R-:W-:Y:S05]  /*18c0*/  BSYNC.RECONVERGENT B3 ;  /* 0x0000000000037941 */ /* 0x000fea0003800200 */
.L_x_24:
[----:B------:R-:W-:Y:S05]  /*18d0*/  BRA `(.L_x_28) ;  /* 0x0000000000207947 */ /* 0x000fea0003800000 */
.L_x_23:
[----:B------:R-:W-:-:S04]  /*18e0*/  LOP3.LUT R0, R3, 0x80000000, R0, 0x48, !PT ;  /* 0x8000000003007812 */ /* 0x000fc800078e4800 */
[----:B------:R-:W-:Y:S01]  /*18f0*/  LOP3.LUT R0, R0, 0x7f800000, RZ, 0xfc, !PT ;  /* 0x7f80000000007812 */ /* 0x000fe200078efcff */
[----:B------:R-:W-:Y:S06]  /*1900*/  BRA `(.L_x_28) ;  /* 0x0000000000147947 */ /* 0x000fec0003800000 */
.L_x_22:
[----:B------:R-:W-:Y:S01]  /*1910*/  LOP3.LUT R0, R3, 0x80000000, R0, 0x48, !PT ;  /* 0x8000000003007812 */ /* 0x000fe200078e4800 */
[----:B------:R-:W-:Y:S06]  /*1920*/  BRA `(.L_x_28) ;  /* 0x00000000000c7947 */ /* 0x000fec0003800000 */
.L_x_21:
[----:B------:R-:W0:Y:S01]  /*1930*/  MUFU.RSQ R0, -QNAN ;  /* 0xffc0000000007908 */ /* 0x000e220000001400 */
[----:B------:R-:W-:Y:S05]  /*1940*/  BRA `(.L_x_28) ;  /* 0x0000000000047947 */ /* 0x000fea0003800000 */
.L_x_20:
[----:B------:R-:W-:-:S07]  /*1950*/  FADD.FTZ R0, R0, R3 ;  /* 0x0000000300007221 */ /* 0x000fce0000010000 */
.L_x_28:
[----:B------:R-:W-:Y:S05]  /*1960*/  BSYNC.RECONVERGENT B2 ;  /* 0x0000000000027941 */ /* 0x000fea0003800200 */
.L_x_18:
[----:B------:R-:W-:-:S04]  /*1970*/  IMAD.MOV.U32 R3, RZ, RZ, 0x0 ;  /* 0x00000000ff037424 */ /* 0x000fc800078e00ff */
[----:B0-----:R-:W-:Y:S05]  /*1980*/  RET.REL.NODEC R2 `(_Z8get_bestPfS_) ;  /* 0xffffffe4029c7950 */ /* 0x001fea0003c3ffff */
.L_x_29:
[----:B------:R-:W-:-:S00]  /*1990*/  BRA `(.L_x_29) ;  /* 0xfffffffc00fc7947 */ /* 0x000fc0000383ffff */
[----:B------:R-:W-:-:S00]  /*19a0*/  NOP ;  /* 0x0000000000007918 */ /* 0x000fc00000000000 */
        /* <DEDUP_REMOVED lines=13> */
.L_x_60:


//--------------------- .text._Z7sim_annP17curandStateXORWOWPf --------------------------
	.section	.text._Z7sim_annP17curandStateXORWOWPf,"ax",@progbits
	.align	128
        .global         _Z7sim_annP17curandStateXORWOWPf
        .type           _Z7sim_annP17curandStateXORWOWPf,@function
        .size           _Z7sim_annP17curandStateXORWOWPf,(.L_x_62 - _Z7sim_annP17curandStateXORWOWPf)
        .other          _Z7sim_annP17curandStateXORWOWPf,@"STO_CUDA_ENTRY STV_DEFAULT"
_Z7sim_annP17curandStateXORWOWPf:
.text._Z7sim_annP17curandStateXORWOWPf:
[----:B------:R-:W0:Y:S08]  /*0000*/  LDC R1, c[0x0][0x37c] ;  /* 0x0000df00ff017b82 */ /* 0x000e300000000800 */
[----:B------:R-:W1:Y:S01]  /*0010*/  S2UR UR14, SR_CTAID.X ;  /* 0x00000000000e79c3 */ /* 0x000e620000002500 */
[----:B------:R-:W1:Y:S01]  /*0020*/  LDCU.64 UR6, c[0x0][0x380] ;  /* 0x00007000ff0677ac */ /* 0x000e620008000a00 */
[----:B0-----:R-:W-:Y:S01]  /*0030*/  VIADD R1, R1, 0xffffffe0 ;  /* 0xffffffe001017836 */ /* 0x001fe20000000000 */
[----:B------:R-:W0:Y:S01]  /*0040*/  LDCU.64 UR12, c[0x0][0x358] ;  /* 0x00006b00ff0c77ac */ /* 0x000e220008000a00 */
[----:B-1----:R-:W-:-:S06]  /*0050*/  UIMAD.WIDE.U32 UR6, UR14, 0x30, UR6 ;  /* 0x000000300e0678a5 */ /* 0x002fcc000f8e0006 */
[----:B------:R-:W-:Y:S02]  /*0060*/  IMAD.U32 R4, RZ, RZ, UR6 ;  /* 0x00000006ff047e24 */ /* 0x000fe4000f8e00ff */
[----:B------:R-:W-:-:S06]  /*0070*/  IMAD.U32 R5, RZ, RZ, UR7 ;  /* 0x00000007ff057e24 */ /* 0x000fcc000f8e00ff */
[----:B0-----:R-:W2:Y:S01]  /*0080*/  LDG.E.64 R4, desc[UR12][R4.64+0x8] ;  /* 0x0000080c04047981 */ /* 0x001ea2000c1e1b00 */
[----:B------:R-:W-:Y:S01]  /*0090*/  IMAD.U32 R10, RZ, RZ, UR6 ;  /* 0x00000006ff0a7e24 */ /* 0x000fe2000f8e00ff */
[----:B------:R-:W-:Y:S01]  /*00a0*/  MOV R12, UR6 ;  /* 0x00000006000c7c02 */ /* 0x000fe20008000f00 */
[----:B------:R-:W-:Y:S02]  /*00b0*/  IMAD.U32 R11, RZ, RZ, UR7 ;  /* 0x00000007ff0b7e24 */ /* 0x000fe4000f8e00ff */
[----:B------:R-:W-:Y:S02]  /*00c0*/  IMAD.U32 R13, RZ, RZ, UR7 ;  /* 0x00000007ff0d7e24 */ /* 0x000fe4000f8e00ff */
[----:B------:R-:W-:Y:S02]  /*00d0*/  IMAD.U32 R14, RZ, RZ, UR6 ;  /* 0x00000006ff0e7e24 */ /* 0x000fe4000f8e00ff */
[----:B------:R-:W-:Y:S01]  /*00e0*/  IMAD.U32 R15, RZ, RZ, UR7 ;  /* 0x00000007ff0f7e24 */ /* 0x000fe2000f8e00ff */
[----:B------:R-:W3:Y:S01]  /*00f0*/  LDG.E.64 R10, desc[UR12][R10.64] ;  /* 0x0000000c0a0a7981 */ /* 0x000ee2000c1e1b00 */
[----:B------:R-:W-:-:S02]  /*0100*/  IMAD.U32 R2, RZ, RZ, UR6 ;  /* 0x00000006ff027e24 */ /* 0x000fc4000f8e00ff */
[----:B------:R-:W-:Y:S01]  /*0110*/  IMAD.U32 R3, RZ, RZ, UR7 ;  /* 0x00000007ff037e24 */ /* 0x000fe2000f8e00ff */
[----:B--2---:R0:W-:Y:S04]  /*0120*/  STG.E desc[UR12][R12.64+0x4], R4 ;  /* 0x000004040c007986 */ /* 0x0041e8000c10190c */
[----:B------:R1:W-:Y:S04]  /*0130*/  STG.E desc[UR12][R14.64+0x8], R5 ;  /* 0x000008050e007986 */ /* 0x0003e8000c10190c */
[----:B------:R-:W2:Y:S01]  /*0140*/  LDG.E.64 R2, desc[UR12][R2.64+0x10] ;  /* 0x0000100c02027981 */ /* 0x000ea2000c1e1b00 */
[----:B---3--:R-:W-:-:S04]  /*0150*/  SHF.R.U32.HI R0, RZ, 0x2, R11 ;  /* 0x00000002ff007819 */ /* 0x008fc8000001160b */
[----:B------:R-:W-:-:S05]  /*0160*/  LOP3.LUT R0, R0, R11, RZ, 0x3c, !PT ;  /* 0x0000000b00007212 */ /* 0x000fca00078e3cff */
[----:B------:R-:W-:Y:S02]  /*0170*/  IMAD.SHL.U32 R8, R0, 0x2, RZ ;  /* 0x0000000200087824 */ /* 0x000fe400078e00ff */
[----:B------:R-:W-:Y:S02]  /*0180*/  IMAD.MOV.U32 R9, RZ, RZ, 0x2f800000 ;  /* 0x2f800000ff097424 */ /* 0x000fe400078e00ff */
[----:B0-----:R-:W-:Y:S02]  /*0190*/  HFMA2 R12, -RZ, RZ, 0, 0 ;  /* 0x00000000ff0c7431 */ /* 0x001fe400000001ff */
[----:B------:R-:W-:Y:S01]  /*01a0*/  IMAD.MOV.U32 R13, RZ, RZ, 0x40340000 ;  /* 0x40340000ff0d7424 */ /* 0x000fe200078e00ff */
[----:B------:R-:W-:Y:S02]  /*01b0*/  R2UR UR5, R4 ;  /* 0x00000000040572ca */ /* 0x000fe400000e0000 */
[----:B--2---:R-:W-:-:S05]  /*01c0*/  MOV R6, R3 ;  /* 0x0000000300067202 */ /* 0x004fca0000000f00 */
[----:B------:R-:W-:-:S05]  /*01d0*/  IMAD.SHL.U32 R7, R6, 0x10, RZ ;  /* 0x0000001006077824 */ /* 0x000fca00078e00ff */
[----:B------:R-:W-:Y:S01]  /*01e0*/  LOP3.LUT R7, R0, R8, R7, 0x96, !PT ;  /* 0x0000000800077212 */ /* 0x000fe200078e9607 */
[----:B------:R-:W-:-:S03]  /*01f0*/  VIADD R8, R10, 0x587c5 ;  /* 0x000587c50a087836 */ /* 0x000fc60000000000 */
[----:B------:R-:W-:-:S05]  /*0200*/  LOP3.LUT R7, R7, R6, RZ, 0x3c, !PT ;  /* 0x0000000607077212 */ /* 0x000fca00078e3cff */
[----:B------:R-:W-:-:S05]  /*0210*/  IMAD.IADD R0, R7, 0x1, R8 ;  /* 0x0000000107007824 */ /* 0x000fca00078e0208 */
[----:B------:R-:W-:-:S05]  /*0220*/  I2FP.F32.U32 R0, R0 ;  /* 0x0000000000007245 */ /* 0x000fca0000201000 */
[----:B------:R-:W-:-:S04]  /*0230*/  FFMA R0, R0, R9, 1.1641532182693481445e-10 ;  /* 0x2f00000000007423 */ /* 0x000fc80000000009 */
[----:B------:R-:W0:Y:S02]  /*0240*/  F2F.F64.F32 R10, R0 ;  /* 0x00000000000a7310 */ /* 0x000e240000201800 */
[----:B0-----:R-:W-:-:S06]  /*0250*/  DFMA R10, R10, R12, -10 ;  /* 0xc02400000a0a742b */ /* 0x001fcc000000000c */
[----:B-1----:R-:W0:Y:S01]  /*0260*/  F2F.F32.F64 R15, R10 ;  /* 0x0000000a000f7310 */ /* 0x002e220000301000 */
[----:B------:R-:W-:Y:S02]  /*0270*/  IMAD.U32 R12, RZ, RZ, UR6 ;  /* 0x00000006ff0c7e24 */ /* 0x000fe4000f8e00ff */
[----:B------:R-:W-:Y:S02]  /*0280*/  IMAD.U32 R13, RZ, RZ, UR7 ;  /* 0x00000007ff0d7e24 */ /* 0x000fe4000f8e00ff */
[----:B0-----:R-:W-:-:S06]  /*0290*/  FMUL R3, R15, 0.63661974668502807617 ;  /* 0x3f22f9830f037820 */ /* 0x001fcc0000400000 */
[----:B------:R-:W0:Y:S01]  /*02a0*/  F2I.NTZ R3, R3 ;  /* 0x0000000300037305 */ /* 0x000e220000203100 */
[----:B------:R1:W-:Y:S01]  /*02b0*/  STG.E desc[UR12][R12.64+0xc], R2 ;  /* 0x00000c020c007986 */ /* 0x0003e2000c10190c */
[----:B------:R-:W-:Y:S02]  /*02c0*/  FSETP.GE.AND P0, PT, |R15|, 105615, PT ;  /* 0x47ce47800f00780b */ /* 0x000fe40003f06200 */
[----:B------:R-:W-:Y:S02]  /*02d0*/  R2UR UR10, R2 ;  /* 0x00000000020a72ca */ /* 0x000fe400000e0000 */
[----:B0-----:R-:W-:-:S05]  /*02e0*/  I2FP.F32.S32 R14, R3 ;  /* 0x00000003000e7245 */ /* 0x001fca0000201400 */
[----:B------:R-:W-:-:S04]  /*02f0*/  FFMA R9, R14, -1.5707962512969970703, R15 ;  /* 0xbfc90fda0e097823 */ /* 0x000fc8000000000f */
[----:B------:R-:W-:-:S04]  /*0300*/  FFMA R9, R14, -7.5497894158615963534e-08, R9 ;  /* 0xb3a221680e097823 */ /* 0x000fc80000000009 */
[----:B------:R-:W-:Y:S01]  /*0310*/  FFMA R0, R14, -5.3903029534742383927e-15, R9 ;  /* 0xa7c234c50e007823 */ /* 0x000fe20000000009 */
[----:B-1----:R-:W-:Y:S06]  /*0320*/  @!P0 BRA `(.L_x_30) ;  /* 0x0000000000c88947 */ /* 0x002fec0003800000 */
[----:B------:R-:W-:-:S13]  /*0330*/  FSETP.NEU.AND P0, PT, |R15|, +INF , PT ;  /* 0x7f8000000f00780b */ /* 0x000fda0003f0d200 */
[----:B------:R-:W-:Y:S01]  /*0340*/  @!P0 FMUL R0, RZ, R15 ;  /* 0x0000000fff008220 */ /* 0x000fe20000400000 */
[----:B------:R-:W-:Y:S01]  /*0350*/  @!P0 IMAD.MOV.U32 R3, RZ, RZ, RZ ;  /* 0x000000ffff038224 */ /* 0x000fe200078e00ff */
[----:B------:R-:W-:Y:S06]  /*0360*/  @!P0 BRA `(.L_x_30) ;  /* 0x0000000000b88947 */ /* 0x000fec0003800000 */
[----:B------:R-:W0:Y:S01]  /*0370*/  LDC.64 R2, c[0x4][0x40] ;  /* 0x01001000ff027b82 */ /* 0x000e220000000a00 */
[----:B------:R-:W-:Y:S01]  /*0380*/  IMAD.SHL.U32 R0, R15, 0x100, RZ ;  /* 0x000001000f007824 */ /* 0x000fe200078e00ff */
[----:B------:R-:W-:Y:S02]  /*0390*/  CS2R R10, SRZ ;  /* 0x00000000000a7805 */ /* 0x000fe4000001ff00 */
[----:B------:R-:W-:Y:S02]  /*03a0*/  MOV R4, RZ ;  /* 0x000000ff00047202 */ /* 0x000fe40000000f00 */
[----:B------:R-:W-:-:S07]  /*03b0*/  LOP3.LUT R19, R0, 0x80000000, RZ, 0xfc, !PT ;  /* 0x8000000000137812 */ /* 0x000fce00078efcff */
.L_x_31:
[----:B0-----:R-:W-:-:S06]  /*03c0*/  IMAD.WIDE.U32 R12, R4, 0x4, R2 ;  /* 0x00000004040c7825 */ /* 0x001fcc00078e0002 */
[----:B------:R-:W2:Y:S01]  /*03d0*/  LDG.E.CONSTANT R12, desc[UR12][R12.64] ;  /* 0x0000000c0c0c7981 */ /* 0x000ea2000c1e9900 */
[C---:B-1----:R-:W-:Y:S02]  /*03e0*/  IMAD R0, R4.reuse, 0x4, R1 ;  /* 0x0000000404007824 */ /* 0x042fe400078e0201 */
[----:B------:R-:W-:-:S05]  /*03f0*/  VIADD R4, R4, 0x1 ;  /* 0x0000000104047836 */ /* 0x000fca0000000000 */
[----:B------:R-:W-:Y:S01]  /*0400*/  ISETP.NE.AND P0, PT, R4, 0x6, PT ;  /* 0x000000060400780c */ /* 0x000fe20003f05270 */
[----:B--2---:R-:W-:-:S03]  /*0410*/  IMAD.WIDE.U32 R16, R12, R19, RZ ;  /* 0x000000130c107225 */ /* 0x004fc600078e00ff */
[----:B------:R-:W-:-:S05]  /*0420*/  IADD3 R9, P1, PT, R16, R10, RZ ;  /* 0x0000000a10097210 */ /* 0x000fca0007f3e0ff */
[----:B------:R1:W-:Y:S01]  /*0430*/  STL [R0], R9 ;  /* 0x0000000900007387 */ /* 0x0003e20000100800 */
[----:B------:R-:W-:-:S03]  /*0440*/  IMAD.X R10, R17, 0x1, R11, P1 ;  /* 0x00000001110a7824 */ /* 0x000fc600008e060b */
[----:B------:R-:W-:Y:S05]  /*0450*/  @P0 BRA `(.L_x_31) ;  /* 0xfffffffc00d80947 */ /* 0x000fea000383ffff */
[----:B------:R-:W-:Y:S01]  /*0460*/  SHF.R.U32.HI R4, RZ, 0x17, R15 ;  /* 0x00000017ff047819 */ /* 0x000fe2000001160f */
[----:B------:R0:W-:Y:S03]  /*0470*/  STL [R1+0x18], R10 ;  /* 0x0000180a01007387 */ /* 0x0001e60000100800 */
[C---:B-1----:R-:W-:Y:S02]  /*0480*/  LOP3.LUT R0, R4.reuse, 0xe0, RZ, 0xc0, !PT ;  /* 0x000000e004007812 */ /* 0x042fe400078ec0ff */
[----:B------:R-:W-:-:S03]  /*0490*/  LOP3.LUT P0, RZ, R4, 0x1f, RZ, 0xc0, !PT ;  /* 0x0000001f04ff7812 */ /* 0x000fc6000780c0ff */
[----:B------:R-:W-:-:S05]  /*04a0*/  VIADD R0, R0, 0xffffff80 ;  /* 0xffffff8000007836 */ /* 0x000fca0000000000 */
[----:B------:R-:W-:-:S05]  /*04b0*/  SHF.R.U32.HI R0, RZ, 0x5, R0 ;  /* 0x00000005ff007819 */ /* 0x000fca0000011600 */
[----:B------:R-:W-:-:S05]  /*04c0*/  IMAD R9, R0, -0x4, R1 ;  /* 0xfffffffc00097824 */ /* 0x000fca00078e0201 */
[----:B------:R-:W2:Y:S04]  /*04d0*/  LDL R0, [R9+0x18] ;  /* 0x0000180009007983 */ /* 0x000ea80000100800 */
[----:B------:R-:W2:Y:S04]  /*04e0*/  LDL R3, [R9+0x14] ;  /* 0x0000140009037983 */ /* 0x000ea80000100800 */
[----:B------:R-:W3:Y:S01]  /*04f0*/  @P0 LDL R2, [R9+0x10] ;  /* 0x0000100009020983 */ /* 0x000ee20000100800 */
[----:B------:R-:W-:Y:S01]  /*0500*/  LOP3.LUT R4, R4, 0x1f, RZ, 0xc0, !PT ;  /* 0x0000001f04047812 */ /* 0x000fe200078ec0ff */
[----:B------:R-:W-:Y:S01]  /*0510*/  UMOV UR8, 0x54442d19 ;  /* 0x54442d1900087882 */ /* 0x000fe20000000000 */
[----:B------:R-:W-:-:S02]  /*0520*/  UMOV UR9, 0x3bf921fb ;  /* 0x3bf921fb00097882 */ /* 0x000fc40000000000 */
[-C--:B--2---:R-:W-:Y:S02]  /*0530*/  @P0 SHF.L.W.U32.HI R0, R3, R4.reuse, R0 ;  /* 0x0000000403000219 */ /* 0x084fe40000010e00 */
[----:B---3--:R-:W-:Y:S02]  /*0540*/  @P0 SHF.L.W.U32.HI R3, R2, R4, R3 ;  /* 0x0000000402030219 */ /* 0x008fe40000010e03 */
[----:B------:R-:W-:Y:S02]  /*0550*/  ISETP.GE.AND P0, PT, R15, RZ, PT ;  /* 0x000000ff0f00720c */ /* 0x000fe40003f06270 */
[C---:B------:R-:W-:Y:S01]  /*0560*/  SHF.L.W.U32.HI R2, R3.reuse, 0x2, R0 ;  /* 0x0000000203027819 */ /* 0x040fe20000010e00 */
[----:B------:R-:W-:-:S03]  /*0570*/  IMAD.SHL.U32 R3, R3, 0x4, RZ ;  /* 0x0000000403037824 */ /* 0x000fc600078e00ff */
[----:B------:R-:W-:-:S04]  /*0580*/  SHF.R.S32.HI R4, RZ, 0x1f, R2 ;  /* 0x0000001fff047819 */ /* 0x000fc80000011402 */
[C---:B------:R-:W-:Y:S02]  /*0590*/  LOP3.LUT R12, R4.reuse, R3, RZ, 0x3c, !PT ;  /* 0x00000003040c7212 */ /* 0x040fe400078e3cff */
[----:B------:R-:W-:Y:S02]  /*05a0*/  LOP3.LUT R13, R4, R2, RZ, 0x3c, !PT ;  /* 0x00000002040d7212 */ /* 0x000fe400078e3cff */
[----:B------:R-:W-:Y:S02]  /*05b0*/  SHF.R.U32.HI R3, RZ, 0x1e, R0 ;  /* 0x0000001eff037819 */ /* 0x000fe40000011600 */
[C---:B------:R-:W-:Y:S02]  /*05c0*/  LOP3.LUT R0, R2.reuse, R15, RZ, 0x3c, !PT ;  /* 0x0000000f02007212 */ /* 0x040fe400078e3cff */
[----:B------:R-:W0:Y:S01]  /*05d0*/  I2F.F64.S64 R12, R12 ;  /* 0x0000000c000c7312 */ /* 0x000e220000301c00 */
[----:B------:R-:W-:Y:S02]  /*05e0*/  LEA.HI R3, R2, R3, RZ, 0x1 ;  /* 0x0000000302037211 */ /* 0x000fe400078f08ff */
[----:B------:R-:W-:-:S02]  /*05f0*/  ISETP.GE.AND P1, PT, R0, RZ, PT ;  /* 0x000000ff0000720c */ /* 0x000fc40003f26270 */
[----:B------:R-:W-:-:S05]  /*0600*/  IADD3 R0, PT, PT, -R3, RZ, RZ ;  /* 0x000000ff03007210 */ /* 0x000fca0007ffe1ff */
[----:B------:R-:W-:Y:S01]  /*0610*/  @!P0 IMAD.MOV.U32 R3, RZ, RZ, R0 ;  /* 0x000000ffff038224 */ /* 0x000fe200078e0000 */
[----:B0-----:R-:W-:-:S10]  /*0620*/  DMUL R10, R12, UR8 ;  /* 0x000000080c0a7c28 */ /* 0x001fd40008000000 */
[----:B------:R-:W0:Y:S02]  /*0630*/  F2F.F32.F64 R10, R10 ;  /* 0x0000000a000a7310 */ /* 0x000e240000301000 */
[----:B0-----:R-:W-:-:S07]  /*0640*/  FSEL R0, -R10, R10, !P1 ;  /* 0x0000000a0a007208 */ /* 0x001fce0004800100 */
.L_x_30:
[----:B------:R-:W-:Y:S01]  /*0650*/  LOP3.LUT R4, R3, 0x1, RZ, 0xc0, !PT ;  /* 0x0000000103047812 */ /* 0x000fe200078ec0ff */
[----:B------:R-:W-:Y:S02]  /*0660*/  IMAD.MOV.U32 R2, RZ, RZ, 0x37cbac00 ;  /* 0x37cbac00ff027424 */ /* 0x000fe400078e00ff */
[----:B------:R-:W-:Y:S01]  /*0670*/  FMUL R9, R0, R0 ;  /* 0x0000000000097220 */ /* 0x000fe20000400000 */
[----:B------:R-:W-:Y:S01]  /*0680*/  IMAD.MOV.U32 R11, RZ, RZ, 0x3effffff ;  /* 0x3effffffff0b7424 */ /* 0x000fe200078e00ff */
[----:B------:R-:W-:Y:S01]  /*0690*/  ISETP.NE.U32.AND P0, PT, R4, 0x1, PT ;  /* 0x000000010400780c */ /* 0x000fe20003f05070 */
[----:B------:R-:W-:Y:S02]  /*06a0*/  IMAD.MOV.U32 R4, RZ, RZ, 0x3d2aaabb ;  /* 0x3d2aaabbff047424 */ /* 0x000fe400078e00ff */
[----:B------:R-:W-:Y:S01]  /*06b0*/  FFMA R2, R9, R2, -0.0013887860113754868507 ;  /* 0xbab607ed09027423 */ /* 0x000fe20000000002 */
[----:B------:R-:W-:Y:S01]  /*06c0*/  LOP3.LUT P1, RZ, R3, 0x2, RZ, 0xc0, !PT ;  /* 0x0000000203ff7812 */ /* 0x000fe2000782c0ff */
[----:B------:R-:W0:Y:S01]  /*06d0*/  MUFU.RCP R10, R15 ;  /* 0x0000000f000a7308 */ /* 0x000e220000001000 */
[----:B------:R-:W-:-:S02]  /*06e0*/  FSEL R3, -R11, -0.16666662693023681641, !P0 ;  /* 0xbe2aaaa80b037808 */ /* 0x000fc40004000100 */
[----:B------:R-:W-:Y:S02]  /*06f0*/  FSEL R2, R2, -0.00019574658654164522886, !P0 ;  /* 0xb94d415302027808 */ /* 0x000fe40004000000 */
[----:B------:R-:W-:Y:S02]  /*0700*/  FSEL R4, R4, 0.0083327032625675201416, !P0 ;  /* 0x3c0885e404047808 */ /* 0x000fe40004000000 */
[----:B------:R-:W-:-:S03]  /*0710*/  FSEL R0, R0, 1, P0 ;  /* 0x3f80000000007808 */ /* 0x000fc60000000000 */
[----:B------:R-:W-:-:S04]  /*0720*/  FFMA R2, R9, R2, R4 ;  /* 0x0000000209027223 */ /* 0x000fc80000000004 */
[C---:B------:R-:W-:Y:S01]  /*0730*/  FFMA R2, R9.reuse, R2, R3 ;  /* 0x0000000209027223 */ /* 0x040fe20000000003 */
[----:B------:R-:W-:Y:S01]  /*0740*/  FFMA R9, R9, R0, RZ ;  /* 0x0000000009097223 */ /* 0x000fe200000000ff */
[----:B0-----:R-:W-:-:S03]  /*0750*/  FFMA R3, -R15, R10, 1 ;  /* 0x3f8000000f037423 */ /* 0x001fc6000000010a */
[----:B------:R-:W-:Y:S01]  /*0760*/  FFMA R0, R9, R2, R0 ;  /* 0x0000000209007223 */ /* 0x000fe20000000000 */
[----:B------:R-:W-:-:S03]  /*0770*/  FFMA R3, R10, R3, R10 ;  /* 0x000000030a037223 */ /* 0x000fc6000000000a */
[----:B------:R-:W-:-:S04]  /*0780*/  @P1 FADD R0, RZ, -R0 ;  /* 0x80000000ff001221 */ /* 0x000fc80000000000 */
[----:B------:R-:W0:Y:S01]  /*0790*/  FCHK P0, R0, R15 ;  /* 0x0000000f00007302 */ /* 0x000e220000000000 */
[----:B------:R-:W-:-:S04]  /*07a0*/  FFMA R2, R0, R3, RZ ;  /* 0x0000000300027223 */ /* 0x000fc800000000ff */
[----:B------:R-:W-:-:S04]  /*07b0*/  FFMA R4, -R15, R2, R0 ;  /* 0x000000020f047223 */ /* 0x000fc80000000100 */
[----:B------:R-:W-:Y:S01]  /*07c0*/  FFMA R13, R3, R4, R2 ;  /* 0x00000004030d7223 */ /* 0x000fe20000000002 */
[----:B0-----:R-:W-:Y:S06]  /*07d0*/  @!P0 BRA `(.L_x_32) ;  /* 0x0000000000108947 */ /* 0x001fec0003800000 */
[----:B------:R-:W-:Y:S01]  /*07e0*/  IMAD.MOV.U32 R3, RZ, RZ, R15 ;  /* 0x000000ffff037224 */ /* 0x000fe200078e000f */
[----:B------:R-:W-:-:S07]  /*07f0*/  MOV R4, 0x810 ;  /* 0x0000081000047802 */ /* 0x000fce0000000f00 */
[----:B------:R-:W-:Y:S05]  /*0800*/  CALL.REL.NOINC `($__internal_2_$__cuda_sm3x_div_rn_noftz_f32_slowpath) ;  /* 0x0000001000c07944 */ /* 0x000fea0003c00000 */
[----:B------:R-:W-:-:S07]  /*0810*/  MOV R13, R0 ;  /* 0x00000000000d7202 */ /* 0x000fce0000000f00 */
.L_x_32:
[----:B------:R-:W-:-:S05]  /*0820*/  UMOV UR4, URZ ;  /* 0x000000ff00047c82 */ /* 0x000fca0008000000 */
.L_x_40:
[----:B------:R-:W-:Y:S01]  /*0830*/  I2FP.F32.U32 R0, UR4 ;  /* 0x0000000400007c45 */ /* 0x000fe20008201000 */
[----:B------:R-:W-:Y:S01]  /*0840*/  IMAD.MOV.U32 R3, RZ, RZ, 0x3a83126f ;  /* 0x3a83126fff037424 */ /* 0x000fe200078e00ff */
[----:B------:R-:W-:Y:S01]  /*0850*/  UMOV UR11, UR10 ;  /* 0x0000000a000b7c82 */ /* 0x000fe20008000000 */
[----:B------:R-:W-:Y:S01]  /*0860*/  IMAD.MOV.U32 R2, RZ, RZ, 0x447a0000 ;  /* 0x447a0000ff027424 */ /* 0x000fe200078e00ff */
[----:B------:R-:W0:Y:S01]  /*0870*/  FCHK P0, R0, 1000 ;  /* 0x447a000000007902 */ /* 0x000e220000000000 */
[----:B------:R-:W-:Y:S01]  /*0880*/  R2UR UR10, R7 ;  /* 0x00000000070a72ca */ /* 0x000fe200000e0000 */
[----:B------:R-:W-:Y:S02]  /*0890*/  IMAD.MOV.U32 R12, RZ, RZ, R6 ;  /* 0x000000ffff0c7224 */ /* 0x000fe400078e0006 */
[----:B------:R-:W-:-:S04]  /*08a0*/  FFMA R2, R3, -R2, 1 ;  /* 0x3f80000003027423 */ /* 0x000fc80000000802 */
[----:B------:R-:W-:-:S04]  /*08b0*/  FFMA R3, R2, R3, 0.0010000000474974513054 ;  /* 0x3a83126f02037423 */ /* 0x000fc80000000003 */
[----:B------:R-:W-:-:S04]  /*08c0*/  FFMA R2, R0, R3, RZ ;  /* 0x0000000300027223 */ /* 0x000fc800000000ff */
[----:B------:R-:W-:-:S04]  /*08d0*/  FFMA R4, R2, -1000, R0 ;  /* 0xc47a000002047823 */ /* 0x000fc80000000000 */
[----:B------:R-:W-:Y:S01]  /*08e0*/  FFMA R10, R3, R4, R2 ;  /* 0x00000004030a7223 */ /* 0x000fe20000000002 */
[----:B0-----:R-:W-:Y:S06]  /*08f0*/  @!P0 BRA `(.L_x_33) ;  /* 0x0000000000108947 */ /* 0x001fec0003800000 */
[----:B------:R-:W-:Y:S01]  /*0900*/  IMAD.MOV.U32 R3, RZ, RZ, 0x447a0000 ;  /* 0x447a0000ff037424 */ /* 0x000fe200078e00ff */
[----:B------:R-:W-:-:S07]  /*0910*/  MOV R4, 0x930 ;  /* 0x0000093000047802 */ /* 0x000fce0000000f00 */
[----:B------:R-:W-:Y:S05]  /*0920*/  CALL.REL.NOINC `($__internal_2_$__cuda_sm3x_div_rn_noftz_f32_slowpath) ;  /* 0x0000001000787944 */ /* 0x000fea0003c00000 */
[----:B------:R-:W-:-:S07]  /*0930*/  IMAD.MOV.U32 R10, RZ, RZ, R0 ;  /* 0x000000ffff0a7224 */ /* 0x000fce00078e0000 */
.L_x_33:
[----:B------:R-:W0:Y:S01]  /*0940*/  MUFU.RCP64H R3, 10 ;  /* 0x4024000000037908 */ /* 0x000e220000001800 */
[----:B------:R-:W-:Y:S02]  /*0950*/  HFMA2 R16, -RZ, RZ, 0, 0 ;  /* 0x00000000ff107431 */ /* 0x000fe400000001ff */
[----:B------:R-:W-:Y:S02]  /*0960*/  IMAD.MOV.U32 R17, RZ, RZ, 0x40240000 ;  /* 0x40240000ff117424 */ /* 0x000fe400078e00ff */
[----:B------:R-:W-:-:S03]  /*0970*/  IMAD.MOV.U32 R2, RZ, RZ, 0x1 ;  /* 0x00000001ff027424 */ /* 0x000fc600078e00ff */
[----:B------:R-:W1:Y:S03]  /*0980*/  F2F.F64.F32 R10, R10 ;  /* 0x0000000a000a7310 */ /* 0x000e660000201800 */
[----:B0-----:R-:W-:-:S08]  /*0990*/  DFMA R6, R2, -R16, 1 ;  /* 0x3ff000000206742b */ /* 0x001fd00000000810 */
[----:B------:R-:W-:-:S08]  /*09a0*/  DFMA R6, R6, R6, R6 ;  /* 0x000000060606722b */ /* 0x000fd00000000006 */
[----:B------:R-:W-:Y:S02]  /*09b0*/  DFMA R2, R2, R6, R2 ;  /* 0x000000060202722b */ /* 0x000fe40000000002 */
[C---:B-1----:R-:W-:Y:S02]  /*09c0*/  DMUL R6, R10.reuse, 20 ;  /* 0x403400000a067828 */ /* 0x042fe40000000000 */
[----:B------:R-:W-:-:S04]  /*09d0*/  DADD R10, -R10, 1 ;  /* 0x3ff000000a0a7429 */ /* 0x000fc80000000100 */
[----:B------:R-:W-:-:S04]  /*09e0*/  DFMA R16, R2, -R16, 1 ;  /* 0x3ff000000210742b */ /* 0x000fc80000000810 */
[----:B------:R-:W-:-:S04]  /*09f0*/  FSETP.GEU.AND P1, PT, |R7|, 6.5827683646048100446e-37, PT ;  /* 0x036000000700780b */ /* 0x000fc80003f2e200 */
[----:B------:R-:W-:-:S08]  /*0a00*/  DFMA R2, R2, R16, R2 ;  /* 0x000000100202722b */ /* 0x000fd00000000002 */
[----:B------:R-:W-:-:S08]  /*0a10*/  DMUL R16, R6, R2 ;  /* 0x0000000206107228 */ /* 0x000fd00000000000 */
[----:B------:R-:W-:-:S08]  /*0a20*/  DFMA R18, R16, -10, R6 ;  /* 0xc02400001012782b */ /* 0x000fd00000000006 */
[----:B------:R-:W-:-:S10]  /*0a30*/  DFMA R2, R2, R18, R16 ;  /* 0x000000120202722b */ /* 0x000fd40000000010 */
[----:B------:R-:W-:-:S05]  /*0a40*/  FFMA R0, RZ, 2.5625, R3 ;  /* 0x40240000ff007823 */ /* 0x000fca0000000003 */
[----:B------:R-:W-:-:S13]  /*0a50*/  FSETP.GT.AND P0, PT, |R0|, 1.469367938527859385e-39, PT ;  /* 0x001000000000780b */ /* 0x000fda0003f04200 */
[----:B------:R-:W-:Y:S05]  /*0a60*/  @P0 BRA P1, `(.L_x_34) ;  /* 0x0000000000100947 */ /* 0x000fea0000800000 */
[----:B------:R-:W-:-:S07]  /*0a70*/  MOV R4, 0xa90 ;  /* 0x00000a9000047802 */ /* 0x000fce0000000f00 */
[----:B------:R-:W-:Y:S05]  /*0a80*/  CALL.REL.NOINC `($__internal_1_$__cuda_sm20_div_rn_f64_full) ;  /* 0x0000000800ec7944 */ /* 0x000fea0003c00000 */
[----:B------:R-:W-:Y:S02]  /*0a90*/  IMAD.MOV.U32 R2, RZ, RZ, R18 ;  /* 0x000000ffff027224 */ /* 0x000fe400078e0012 */
[----:B------:R-:W-:-:S07]  /*0aa0*/  IMAD.MOV.U32 R3, RZ, RZ, R19 ;  /* 0x000000ffff037224 */ /* 0x000fce00078e0013 */
.L_x_34:
[----:B------:R-:W-:Y:S01]  /*0ab0*/  USHF.R.U32.HI UR8, URZ, 0x2, UR5 ;  /* 0x00000002ff087899 */ /* 0x000fe20008011605 */
[----:B------:R-:W-:Y:S01]  /*0ac0*/  IMAD.U32 R0, RZ, RZ, UR10 ;  /* 0x0000000aff007e24 */ /* 0x000fe2000f8e00ff */
[----:B------:R-:W-:Y:S02]  /*0ad0*/  DMUL R18, R2, -0.5 ;  /* 0xbfe0000002127828 */ /* 0x000fe40000000000 */
[----:B------:R-:W-:Y:S02]  /*0ae0*/  ULOP3.LUT UR8, UR8, UR5, URZ, 0x3c, !UPT ;  /* 0x0000000508087292 */ /* 0x000fe4000f8e3cff */
[----:B------:R-:W-:Y:S02]  /*0af0*/  SHF.L.U32 R0, R0, 0x4, RZ ;  /* 0x0000000400007819 */ /* 0x000fe400000006ff */
[----:B------:R-:W-:-:S06]  /*0b00*/  USHF.L.U32 UR5, UR8, 0x1, URZ ;  /* 0x0000000108057899 */ /* 0x000fcc00080006ff */
[----:B------:R-:W-:-:S05]  /*0b10*/  IMAD.U32 R7, RZ, RZ, UR5 ;  /* 0x00000005ff077e24 */ /* 0x000fca000f8e00ff */
[----:B------:R-:W-:Y:S01]  /*0b20*/  LOP3.LUT R0, R7, UR8, R0, 0x96, !PT ;  /* 0x0000000807007c12 */ /* 0x000fe2000f8e9600 */
[----:B------:R-:W-:-:S03]  /*0b30*/  IMAD.MOV.U32 R7, RZ, RZ, 0x2f800000 ;  /* 0x2f800000ff077424 */ /* 0x000fc600078e00ff */
[----:B------:R-:W-:-:S04]  /*0b40*/  LOP3.LUT R6, R0, UR10, RZ, 0x3c, !PT ;  /* 0x0000000a00067c12 */ /* 0x000fc8000f8e3cff */
[----:B------:R-:W-:-:S04]  /*0b50*/  IADD3 R0, PT, PT, R8, 0x587c5, R6 ;  /* 0x000587c508007810 */ /* 0x000fc80007ffe006 */
[----:B------:R-:W-:-:S05]  /*0b60*/  I2FP.F32.U32 R0, R0 ;  /* 0x0000000000007245 */ /* 0x000fca0000201000 */
[----:B------:R-:W-:-:S04]  /*0b70*/  FFMA R0, R0, R7, 1.1641532182693481445e-10 ;  /* 0x2f00000000007423 */ /* 0x000fc80000000007 */
[----:B------:R-:W0:Y:S02]  /*0b80*/  F2F.F64.F32 R16, R0 ;  /* 0x0000000000107310 */ /* 0x000e240000201800 */
[----:B0-----:R-:W-:-:S10]  /*0b90*/  DFMA R16, R16, R2, R18 ;  /* 0x000000021010722b */ /* 0x001fd40000000012 */
[----:B------:R-:W0:Y:S02]  /*0ba0*/  F2F.F32.F64 R16, R16 ;  /* 0x0000001000107310 */ /* 0x000e240000301000 */
[----:B0-----:R-:W-:-:S05]  /*0bb0*/  FADD R2, R16, R15 ;  /* 0x0000000f10027221 */ /* 0x001fca0000000000 */
[----:B------:R-:W-:-:S04]  /*0bc0*/  FMNMX R2, R2, 10, PT ;  /* 0x4120000002027809 */ /* 0x000fc80003800000 */
[----:B------:R-:W-:-:S04]  /*0bd0*/  FMNMX R19, R2, -10, !PT ;  /* 0xc120000002137809 */ /* 0x000fc80007800000 */
[C---:B------:R-:W-:Y:S01]  /*0be0*/  FSETP.GE.AND P0, PT, |R19|.reuse, 105615, PT ;  /* 0x47ce47801300780b */ /* 0x040fe20003f06200 */
[----:B------:R-:W-:-:S06]  /*0bf0*/  FMUL R2, R19, 0.63661974668502807617 ;  /* 0x3f22f98313027820 */ /* 0x000fcc0000400000 */
        /* <DEDUP_REMOVED lines=11> */
[----:B------:R-:W-:Y:S01]  /*0cb0*/  MOV R9, RZ ;  /* 0x000000ff00097202 */ /* 0x000fe20000000f00 */
[----:B------:R-:W-:Y:S01]  /*0cc0*/  IMAD.MOV.U32 R14, RZ, RZ, RZ ;  /* 0x000000ffff0e7224 */ /* 0x000fe200078e00ff */
[----:B------:R-:W0:Y:S01]  /*0cd0*/  LDCU.64 UR8, c[0x4][0x40] ;  /* 0x01000800ff0877ac */ /* 0x000e220008000a00 */
[----:B------:R-:W-:Y:S01]  /*0ce0*/  IMAD.MOV.U32 R0, RZ, RZ, R1 ;  /* 0x000000ffff007224 */ /* 0x000fe200078e0001 */
[----:B------:R-:W-:Y:S01]  /*0cf0*/  LOP3.LUT R21, R2, 0x80000000, RZ, 0xfc, !PT ;  /* 0x8000000002157812 */ /* 0x000fe200078efcff */
[----:B------:R-:W-:-:S06]  /*0d00*/  UMOV UR5, URZ ;  /* 0x000000ff00057c82 */ /* 0x000fcc0008000000 */
.L_x_36:
[----:B0-----:R-:W-:Y:S02]  /*0d10*/  IMAD.U32 R16, RZ, RZ, UR8 ;  /* 0x00000008ff107e24 */ /* 0x001fe4000f8e00ff */
[----:B------:R-:W-:-:S05]  /*0d20*/  IMAD.U32 R17, RZ, RZ, UR9 ;  /* 0x00000009ff117e24 */ /* 0x000fca000f8e00ff */
[----:B------:R-:W2:Y:S01]  /*0d30*/  LDG.E.CONSTANT R2, desc[UR12][R16.64] ;  /* 0x0000000c10027981 */ /* 0x000ea2000c1e9900 */
[----:B------:R-:W-:Y:S02]  /*0d40*/  UIADD3 UR8, UP0, UPT, UR8, 0x4, URZ ;  /* 0x0000000408087890 */ /* 0x000fe4000ff1e0ff */
[----:B------:R-:W-:Y:S02]  /*0d50*/  UIADD3 UR5, UPT, UPT, UR5, 0x1, URZ ;  /* 0x0000000105057890 */ /* 0x000fe4000fffe0ff */
[----:B------:R-:W-:Y:S02]  /*0d60*/  UIADD3.X UR9, UPT, UPT, URZ, UR9, URZ, UP0, !UPT ;  /* 0x00000009ff097290 */ /* 0x000fe400087fe4ff */
[----:B------:R-:W-:Y:S01]  /*0d70*/  UISETP.NE.AND UP0, UPT, UR5, 0x6, UPT ;  /* 0x000000060500788c */ /* 0x000fe2000bf05270 */
[----:B--2---:R-:W-:-:S03]  /*0d80*/  IMAD.WIDE.U32 R2, R2, R21, RZ ;  /* 0x0000001502027225 */ /* 0x004fc600078e00ff */
[----:B------:R-:W-:-:S05]  /*0d90*/  IADD3 R7, P0, PT, R2, R14, RZ ;  /* 0x0000000e02077210 */ /* 0x000fca0007f1e0ff */
[----:B------:R0:W-:Y:S01]  /*0da0*/  STL [R0], R7 ;  /* 0x0000000700007387 */ /* 0x0001e20000100800 */
[----:B------:R-:W-:Y:S02]  /*0db0*/  IMAD.X R14, R3, 0x1, R9, P0 ;  /* 0x00000001030e7824 */ /* 0x000fe400000e0609 */
[----:B0-----:R-:W-:Y:S01]  /*0dc0*/  VIADD R0, R0, 0x4 ;  /* 0x0000000400007836 */ /* 0x001fe20000000000 */
[----:B------:R-:W-:Y:S06]  /*0dd0*/  BRA.U UP0, `(.L_x_36) ;  /* 0xfffffffd00cc7547 */ /* 0x000fec000b83ffff */
[----:B------:R-:W-:Y:S01]  /*0de0*/  SHF.R.U32.HI R4, RZ, 0x17, R19 ;  /* 0x00000017ff047819 */ /* 0x000fe20000011613 */
[----:B------:R0:W-:Y:S03]  /*0df0*/  STL [R1+0x18], R14 ;  /* 0x0000180e01007387 */ /* 0x0001e60000100800 */
[C---:B------:R-:W-:Y:S02]  /*0e00*/  LOP3.LUT R0, R4.reuse, 0xe0, RZ, 0xc0, !PT ;  /* 0x000000e004007812 */ /* 0x040fe400078ec0ff */
[----:B------:R-:W-:Y:S02]  /*0e10*/  LOP3.LUT P0, RZ, R4, 0x1f, RZ, 0xc0, !PT ;  /* 0x0000001f04ff7812 */ /* 0x000fe4000780c0ff */
[----:B------:R-:W-:-:S04]  /*0e20*/  IADD3 R0, PT, PT, R0, -0x80, RZ ;  /* 0xffffff8000007810 */ /* 0x000fc80007ffe0ff */
        /* <DEDUP_REMOVED lines=18> */
[----:B------:R-:W1:Y:S01]  /*0f50*/  I2F.F64.S64 R16, R16 ;  /* 0x0000001000107312 */ /* 0x000e620000301c00 */
[----:B------:R-:W-:Y:S02]  /*0f60*/  LEA.HI R2, R2, R3, RZ, 0x1 ;  /* 0x0000000302027211 */ /* 0x000fe400078f08ff */
[----:B------:R-:W-:-:S03]  /*0f70*/  ISETP.GE.AND P1, PT, R0, RZ, PT ;  /* 0x000000ff0000720c */ /* 0x000fc60003f26270 */
[----:B------:R-:W-:-:S04]  /*0f80*/  IMAD.MOV R0, RZ, RZ, -R2 ;  /* 0x000000ffff007224 */ /* 0x000fc800078e0a02 */
[----:B------:R-:W-:Y:S01]  /*0f90*/  @!P0 IMAD.MOV.U32 R2, RZ, RZ, R0 ;  /* 0x000000ffff028224 */ /* 0x000fe200078e0000 */
[----:B-1----:R-:W-:-:S10]  /*0fa0*/  DMUL R20, R16, UR8 ;  /* 0x0000000810147c28 */ /* 0x002fd40008000000 */
[----:B------:R-:W1:Y:S02]  /*0fb0*/  F2F.F32.F64 R20, R20 ;  /* 0x0000001400147310 */ /* 0x000e640000301000 */
[----:B01----:R-:W-:-:S07]  /*0fc0*/  FSEL R0, -R20, R20, !P1 ;  /* 0x0000001414007208 */ /* 0x003fce0004800100 */
.L_x_35:
[----:B------:R-:W-:Y:S02]  /*0fd0*/  IMAD.MOV.U32 R4, RZ, RZ, 0x37cbac00 ;  /* 0x37cbac00ff047424 */ /* 0x000fe400078e00ff */
[----:B------:R-:W-:Y:S01]  /*0fe0*/  FMUL R3, R0, R0 ;  /* 0x0000000000037220 */ /* 0x000fe20000400000 */
[C---:B------:R-:W-:Y:S01]  /*0ff0*/  LOP3.LUT R7, R2.reuse, 0x1, RZ, 0xc0, !PT ;  /* 0x0000000102077812 */ /* 0x040fe200078ec0ff */
[----:B------:R-:W-:Y:S01]  /*1000*/  IMAD.MOV.U32 R14, RZ, RZ, 0x3d2aaabb ;  /* 0x3d2aaabbff0e7424 */ /* 0x000fe200078e00ff */
[----:B------:R-:W-:Y:S01]  /*1010*/  LOP3.LUT P1, RZ, R2, 0x2, RZ, 0xc0, !PT ;  /* 0x0000000202ff7812 */ /* 0x000fe2000782c0ff */
[----:B------:R-:W-:Y:S01]  /*1020*/  FFMA R4, R3, R4, -0.0013887860113754868507 ;  /* 0xbab607ed03047423 */ /* 0x000fe20000000004 */
[----:B------:R-:W-:Y:S01]  /*1030*/  ISETP.NE.U32.AND P0, PT, R7, 0x1, PT ;  /* 0x000000010700780c */ /* 0x000fe20003f05070 */
[----:B------:R-:W0:Y:S01]  /*1040*/  MUFU.RCP R16, R19 ;  /* 0x0000001300107308 */ /* 0x000e220000001000 */
[----:B------:R-:W-:Y:S02]  /*1050*/  MOV R7, 0x3effffff ;  /* 0x3effffff00077802 */ /* 0x000fe40000000f00 */
        /* <DEDUP_REMOVED lines=19> */
[----:B------:R-:W-:-:S07]  /*1190*/  IMAD.MOV.U32 R2, RZ, RZ, R0 ;  /* 0x000000ffff027224 */ /* 0x000fce00078e0000 */
.L_x_37:
[----:B------:R-:W-:Y:S01]  /*11a0*/  FSETP.GEU.AND P0, PT, R2, R13, PT ;  /* 0x0000000d0200720b */ /* 0x000fe20003f0e000 */
[----:B------:R-:W-:-:S12]  /*11b0*/  IMAD.MOV.U32 R0, RZ, RZ, 0x3f800000 ;  /* 0x3f800000ff007424 */ /* 0x000fd800078e00ff */
[----:B------:R-:W-:Y:S05]  /*11c0*/  @!P0 BRA `(.L_x_38) ;  /* 0x00000000008c8947 */ /* 0x000fea0003800000 */
[----:B------:R-:W-:Y:S01]  /*11d0*/  UMOV UR8, 0x47ae147b ;  /* 0x47ae147b00087882 */ /* 0x000fe20000000000 */
[----:B------:R-:W-:Y:S01]  /*11e0*/  UMOV UR9, 0x3f847ae1 ;  /* 0x3f847ae100097882 */ /* 0x000fe20000000000 */
[----:B------:R-:W-:Y:S01]  /*11f0*/  IMAD.MOV.U32 R0, RZ, RZ, R11 ;  /* 0x000000ffff007224 */ /* 0x000fe200078e000b */
[----:B------:R-:W-:Y:S01]  /*1200*/  DSETP.MAX.AND P0, P1, R10, UR8, PT ;  /* 0x000000080a007e2a */ /* 0x000fe2000b90f000 */
[----:B------:R-:W-:-:S05]  /*1210*/  UMOV UR5, UR9 ;  /* 0x0000000900057c82 */ /* 0x000fca0008000000 */
[----:B------:R-:W-:Y:S01]  /*1220*/  FSEL R3, R0, UR5, P0 ;  /* 0x0000000500037c08 */ /* 0x000fe20008000000 */
[----:B------:R-:W-:Y:S01]  /*1230*/  IMAD.U32 R0, RZ, RZ, UR5 ;  /* 0x00000005ff007e24 */ /* 0x000fe2000f8e00ff */
[----:B------:R-:W-:-:S06]  /*1240*/  SEL R10, R10, UR8, P0 ;  /* 0x000000080a0a7c07 */ /* 0x000fcc0008000000 */
[----:B------:R-:W-:Y:S01]  /*1250*/  @P1 LOP3.LUT R3, R0, 0x80000, RZ, 0xfc, !PT ;  /* 0x0008000000031812 */ /* 0x000fe200078efcff */
[----:B------:R-:W-:-:S03]  /*1260*/  FADD R0, R2, -R13 ;  /* 0x8000000d02007221 */ /* 0x000fc60000000000 */
[----:B------:R-:W-:-:S06]  /*1270*/  MOV R11, R3 ;  /* 0x00000003000b7202 */ /* 0x000fcc0000000f00 */
[----:B------:R-:W0:Y:S08]  /*1280*/  F2F.F32.F64 R11, R10 ;  /* 0x0000000a000b7310 */ /* 0x000e300000301000 */
[----:B0-----:R-:W0:Y:S08]  /*1290*/  MUFU.RCP R3, R11 ;  /* 0x0000000b00037308 */ /* 0x001e300000001000 */
[----:B------:R-:W1:Y:S01]  /*12a0*/  FCHK P0, -R0, R11 ;  /* 0x0000000b00007302 */ /* 0x000e620000000100 */
[----:B0-----:R-:W-:-:S04]  /*12b0*/  FFMA R4, -R11, R3, 1 ;  /* 0x3f8000000b047423 */ /* 0x001fc80000000103 */
[----:B------:R-:W-:-:S04]  /*12c0*/  FFMA R3, R3, R4, R3 ;  /* 0x0000000403037223 */ /* 0x000fc80000000003 */
[----:B------:R-:W-:-:S04]  /*12d0*/  FFMA R4, -R0, R3, RZ ;  /* 0x0000000300047223 */ /* 0x000fc800000001ff */
[----:B------:R-:W-:-:S04]  /*12e0*/  FFMA R7, -R11, R4, -R0 ;  /* 0x000000040b077223 */ /* 0x000fc80000000900 */
[----:B------:R-:W-:Y:S01]  /*12f0*/  FFMA R3, R3, R7, R4 ;  /* 0x0000000703037223 */ /* 0x000fe20000000004 */
[----:B-1----:R-:W-:Y:S06]  /*1300*/  @!P0 BRA `(.L_x_39) ;  /* 0x0000000000148947 */ /* 0x002fec0003800000 */
[----:B------:R-:W-:Y:S01]  /*1310*/  FADD R0, -R0, -RZ ;  /* 0x800000ff00007221 */ /* 0x000fe20000000100 */
[----:B------:R-:W-:Y:S01]  /*1320*/  IMAD.MOV.U32 R3, RZ, RZ, R11 ;  /* 0x000000ffff037224 */ /* 0x000fe200078e000b */
[----:B------:R-:W-:-:S07]  /*1330*/  MOV R4, 0x1350 ;  /* 0x0000135000047802 */ /* 0x000fce0000000f00 */
[----:B------:R-:W-:Y:S05]  /*1340*/  CALL.REL.NOINC `($__internal_2_$__cuda_sm3x_div_rn_noftz_f32_slowpath) ;  /* 0x0000000400f07944 */ /* 0x000fea0003c00000 */
[----:B------:R-:W-:-:S07]  /*1350*/  IMAD.MOV.U32 R3, RZ, RZ, R0 ;  /* 0x000000ffff037224 */ /* 0x000fce00078e0000 */
.L_x_39:
[----:B------:R-:W-:Y:S02]  /*1360*/  IMAD.MOV.U32 R0, RZ, RZ, 0x3bbb989d ;  /* 0x3bbb989dff007424 */ /* 0x000fe400078e00ff */
[----:B------:R-:W-:Y:S02]  /*1370*/  IMAD.MOV.U32 R7, RZ, RZ, 0x437c0000 ;  /* 0x437c0000ff077424 */ /* 0x000fe400078e00ff */
[----:B------:R-:W-:-:S04]  /*1380*/  FFMA.SAT R0, R3, R0, 0.5 ;  /* 0x3f00000003007423 */ /* 0x000fc80000002000 */
[----:B------:R-:W-:-:S04]  /*1390*/  FFMA.RM R0, R0, R7, 12582913 ;  /* 0x4b40000100007423 */ /* 0x000fc80000004007 */
[C---:B------:R-:W-:Y:S01]  /*13a0*/  FADD R4, R0.reuse, -12583039 ;  /* 0xcb40007f00047421 */ /* 0x040fe20000000000 */
[----:B------:R-:W-:-:S03]  /*13b0*/  IMAD.SHL.U32 R0, R0, 0x800000, RZ ;  /* 0x0080000000007824 */ /* 0x000fc600078e00ff */
[----:B------:R-:W-:-:S04]  /*13c0*/  FFMA R4, R3, 1.4426950216293334961, -R4 ;  /* 0x3fb8aa3b03047823 */ /* 0x000fc80000000804 */
[----:B------:R-:W-:-:S04]  /*13d0*/  FFMA R4, R3, 1.925963033500011079e-08, R4 ;  /* 0x32a5706003047823 */ /* 0x000fc80000000004 */
[----:B------:R-:W0:Y:S02]  /*13e0*/  MUFU.EX2 R3, R4 ;  /* 0x0000000400037308 */ /* 0x000e240000000800 */
[----:B0-----:R-:W-:-:S07]  /*13f0*/  FMUL R0, R0, R3 ;  /* 0x0000000300007220 */ /* 0x001fce0000400000 */
.L_x_38:
[----:B------:R-:W-:Y:S01]  /*1400*/  SHF.R.U32.HI R4, RZ, 0x2, R5 ;  /* 0x00000002ff047819 */ /* 0x000fe20000011605 */
[----:B------:R-:W-:Y:S01]  /*1410*/  IMAD.U32 R11, RZ, RZ, UR7 ;  /* 0x00000007ff0b7e24 */ /* 0x000fe2000f8e00ff */
[----:B------:R-:W-:Y:S01]  /*1420*/  SHF.L.U32 R10, R6, 0x4, RZ ;  /* 0x00000004060a7819 */ /* 0x000fe200000006ff */
[----:B------:R-:W-:Y:S01]  /*1430*/  VIADD R8, R8, 0xb0f8a ;  /* 0x000b0f8a08087836 */ /* 0x000fe20000000000 */
[----:B------:R-:W-:Y:S01]  /*1440*/  LOP3.LUT R3, R4, R5, RZ, 0x3c, !PT ;  /* 0x0000000504037212 */ /* 0x000fe200078e3cff */
[----:B------:R-:W-:Y:S01]  /*1450*/  IMAD.U32 R4, RZ, RZ, UR6 ;  /* 0x00000006ff047e24 */ /* 0x000fe2000f8e00ff */
[----:B------:R-:W-:Y:S01]  /*1460*/  MOV R13, UR10 ;  /* 0x0000000a000d7c02 */ /* 0x000fe20008000f00 */
[----:B------:R-:W-:Y:S02]  /*1470*/  IMAD.U32 R5, RZ, RZ, UR7 ;  /* 0x00000007ff057e24 */ /* 0x000fe4000f8e00ff */
[----:B------:R-:W-:Y:S02]  /*1480*/  HFMA2 R14, -RZ, RZ, 0.1171875, 0 ;  /* 0x2f800000ff0e7431 */ /* 0x000fe400000001ff */
[C---:B------:R-:W-:Y:S01]  /*1490*/  IMAD.SHL.U32 R7, R3.reuse, 0x2, RZ ;  /* 0x0000000203077824 */ /* 0x040fe200078e00ff */
[----:B------:R-:W-:Y:S01]  /*14a0*/  UIADD3 UR4, UPT, UPT, UR4, 0x1, URZ ;  /* 0x0000000104047890 */ /* 0x000fe2000fffe0ff */
[----:B------:R-:W-:Y:S01]  /*14b0*/  IMAD.U32 R16, RZ, RZ, UR6 ;  /* 0x00000006ff107e24 */ /* 0x000fe2000f8e00ff */
[----:B------:R0:W-:Y:S01]  /*14c0*/  STG.E.64 desc[UR12][R4.64+0x8], R12 ;  /* 0x0000080c04007986 */ /* 0x0001e2000c101b0c */
[----:B------:R-:W-:Y:S01]  /*14d0*/  IMAD.U32 R17, RZ, RZ, UR7 ;  /* 0x00000007ff117e24 */ /* 0x000fe2000f8e00ff */
[----:B------:R-:W-:Y:S01]  /*14e0*/  LOP3.LUT R7, R3, R7, R10, 0x96, !PT ;  /* 0x0000000703077212 */ /* 0x000fe200078e960a */
[----:B------:R-:W-:Y:S01]  /*14f0*/  IMAD.U32 R10, RZ, RZ, UR6 ;  /* 0x00000006ff0a7e24 */ /* 0x000fe2000f8e00ff */
[----:B------:R-:W-:Y:S01]  /*1500*/  UISETP.NE.AND UP0, UPT, UR4, 0x3e8, UPT ;  /* 0x000003e80400788c */ /* 0x000fe2000bf05270 */
[----:B------:R-:W-:Y:S01]  /*1510*/  IMAD.U32 R9, RZ, RZ, UR11 ;  /* 0x0000000bff097e24 */ /* 0x000fe2000f8e00ff */
[----:B------:R-:W-:Y:S01]  /*1520*/  LOP3.LUT R7, R7, R6, RZ, 0x3c, !PT ;  /* 0x0000000607077212 */ /* 0x000fe200078e3cff */
[----:B------:R-:W-:-:S04]  /*1530*/  UMOV UR5, UR11 ;  /* 0x0000000b00057c82 */ /* 0x000fc80008000000 */
[----:B------:R1:W-:Y:S01]  /*1540*/  STG.E.64 desc[UR12][R10.64+0x10], R6 ;  /* 0x000010060a007986 */ /* 0x0003e2000c101b0c */
[----:B------:R-:W-:Y:S02]  /*1550*/  IMAD.IADD R3, R7, 0x1, R8 ;  /* 0x0000000107037824 */ /* 0x000fe400078e0208 */
[----:B0-----:R-:W-:Y:S01]  /*1560*/  IMAD.MOV.U32 R13, RZ, RZ, R2 ;  /* 0x000000ffff0d7224 */ /* 0x001fe200078e0002 */
[----:B------:R1:W-:Y:S01]  /*1570*/  STG.E.64 desc[UR12][R16.64], R8 ;  /* 0x0000000810007986 */ /* 0x0003e2000c101b0c */
[----:B------:R-:W-:Y:S01]  /*1580*/  IMAD.MOV.U32 R5, RZ, RZ, R12 ;  /* 0x000000ffff057224 */ /* 0x000fe200078e000c */
[----:B------:R-:W-:-:S05]  /*1590*/  I2FP.F32.U32 R3, R3 ;  /* 0x0000000300037245 */ /* 0x000fca0000201000 */
[----:B------:R-:W-:-:S05]  /*15a0*/  FFMA R3, R3, R14, 1.1641532182693481445e-10 ;  /* 0x2f00000003037423 */ /* 0x000fca000000000e */
[----:B------:R-:W-:-:S04]  /*15b0*/  FSETP.GT.AND P0, PT, R0, R3, PT ;  /* 0x000000030000720b */ /* 0x000fc80003f04000 */
[----:B------:R-:W-:Y:S01]  /*15c0*/  FSEL R15, R19, R15, P0 ;  /* 0x0000000f130f7208 */ /* 0x000fe20000000000 */
[----:B-1----:R-:W-:Y:S08]  /*15d0*/  BRA.U UP0, `(.L_x_40) ;  /* 0xfffffff100947547 */ /* 0x002ff0000b83ffff */
[----:B------:R-:W0:Y:S02]  /*15e0*/  LDCU.64 UR8, c[0x0][0x388] ;  /* 0x00007100ff0877ac */ /* 0x000e240008000a00 */
[----:B0-----:R-:W-:-:S06]  /*15f0*/  UIMAD.WIDE.U32 UR8, UR14, 0x4, UR8 ;  /* 0x000000040e0878a5 */ /* 0x001fcc000f8e0008 */
[----:B------:R-:W-:Y:S02]  /*1600*/  IMAD.U32 R2, RZ, RZ, UR8 ;  /* 0x00000008ff027e24 */ /* 0x000fe4000f8e00ff */
[----:B------:R-:W-:-:S05]  /*1610*/  IMAD.U32 R3, RZ, RZ, UR9 ;  /* 0x00000009ff037e24 */ /* 0x000fca000f8e00ff */
[----:B------:R-:W-:Y:S01]  /*1620*/  STG.E desc[UR12][R2.64], R15 ;  /* 0x0000000f02007986 */ /* 0x000fe2000c10190c */
[----:B------:R-:W-:Y:S05]  /*1630*/  EXIT ;  /* 0x000000000000794d */ /* 0x000fea0003800000 */
        .weak           $__internal_1_$__cuda_sm20_div_rn_f64_full
        .type           $__internal_1_$__cuda_sm20_div_rn_f64_full,@function
        .size           $__internal_1_$__cuda_sm20_div_rn_f64_full,($__internal_2_$__cuda_sm3x_div_rn_noftz_f32_slowpath - $__internal_1_$__cuda_sm20_div_rn_f64_full)
$__internal_1_$__cuda_sm20_div_rn_f64_full:
[----:B------:R-:W-:Y:S02]  /*1640*/  HFMA2 R3, -RZ, RZ, 1.98828125, 0 ;  /* 0x3ff40000ff037431 */ /* 0x000fe400000001ff */
[----:B------:R-:W-:Y:S01]  /*1650*/  IMAD.MOV.U32 R2, RZ, RZ, 0x0 ;  /* 0x00000000ff027424 */ /* 0x000fe200078e00ff */
[C---:B------:R-:W-:Y:S01]  /*1660*/  FSETP.GEU.AND P1, PT, |R7|.reuse, 1.469367938527859385e-39, PT ;  /* 0x001000000700780b */ /* 0x040fe20003f2e200 */
[----:B------:R-:W-:Y:S01]  /*1670*/  IMAD.MOV.U32 R18, RZ, RZ, 0x1 ;  /* 0x00000001ff127424 */ /* 0x000fe200078e00ff */
[----:B------:R-:W-:Y:S01]  /*1680*/  LOP3.LUT R0, R7, 0x7ff00000, RZ, 0xc0, !PT ;  /* 0x7ff0000007007812 */ /* 0x000fe200078ec0ff */
[----:B------:R-:W-:Y:S01]  /*1690*/  IMAD.MOV.U32 R9, RZ, RZ, 0x1ca00000 ;  /* 0x1ca00000ff097424 */ /* 0x000fe200078e00ff */
[----:B------:R-:W0:Y:S01]  /*16a0*/  MUFU.RCP64H R19, R3 ;  /* 0x0000000300137308 */ /* 0x000e220000001800 */
[----:B------:R-:W-:Y:S01]  /*16b0*/  IMAD.MOV.U32 R25, RZ, RZ, 0x40200000 ;  /* 0x40200000ff197424 */ /* 0x000fe200078e00ff */
[----:B------:R-:W-:Y:S01]  /*16c0*/  ISETP.GE.U32.AND P0, PT, R0, 0x40200000, PT ;  /* 0x402000000000780c */ /* 0x000fe20003f06070 */
[----:B------:R-:W-:-:S03]  /*16d0*/  IMAD.MOV.U32 R14, RZ, RZ, R0 ;  /* 0x000000ffff0e7224 */ /* 0x000fc600078e0000 */
[----:B------:R-:W-:-:S04]  /*16e0*/  SEL R9, R9, 0x63400000, !P0 ;  /* 0x6340000009097807 */ /* 0x000fc80004000000 */
[----:B------:R-:W-:-:S04]  /*16f0*/  @!P1 LOP3.LUT R22, R9, 0x80000000, R7, 0xf8, !PT ;  /* 0x8000000009169812 */ /* 0x000fc800078ef807 */
[----:B------:R-:W-:Y:S01]  /*1700*/  @!P1 LOP3.LUT R23, R22, 0x100000, RZ, 0xfc, !PT ;  /* 0x0010000016179812 */ /* 0x000fe200078efcff */
[----:B------:R-:W-:Y:S01]  /*1710*/  @!P1 IMAD.MOV.U32 R22, RZ, RZ, RZ ;  /* 0x000000ffff169224 */ /* 0x000fe200078e00ff */
[----:B0-----:R-:W-:-:S08]  /*1720*/  DFMA R16, R18, -R2, 1 ;  /* 0x3ff000001210742b */ /* 0x001fd00000000802 */
[----:B------:R-:W-:-:S08]  /*1730*/  DFMA R16, R16, R16, R16 ;  /* 0x000000101010722b */ /* 0x000fd00000000010 */
[----:B------:R-:W-:Y:S01]  /*1740*/  DFMA R18, R18, R16, R18 ;  /* 0x000000101212722b */ /* 0x000fe20000000012 */
[----:B------:R-:W-:Y:S01]  /*1750*/  LOP3.LUT R17, R9, 0x800fffff, R7, 0xf8, !PT ;  /* 0x800fffff09117812 */ /* 0x000fe200078ef807 */
[----:B------:R-:W-:-:S06]  /*1760*/  IMAD.MOV.U32 R16, RZ, RZ, R6 ;  /* 0x000000ffff107224 */ /* 0x000fcc00078e0006 */
[----:B------:R-:W-:Y:S02]  /*1770*/  DFMA R20, R18, -R2, 1 ;  /* 0x3ff000001214742b */ /* 0x000fe40000000802 */
[----:B------:R-:W-:-:S06]  /*1780*/  @!P1 DFMA R16, R16, 2, -R22 ;  /* 0x400000001010982b */ /* 0x000fcc0000000816 */
[----:B------:R-:W-:-:S04]  /*1790*/  DFMA R20, R18, R20, R18 ;  /* 0x000000141214722b */ /* 0x000fc80000000012 */
[----:B------:R-:W-:-:S04]  /*17a0*/  @!P1 LOP3.LUT R14, R17, 0x7ff00000, RZ, 0xc0, !PT ;  /* 0x7ff00000110e9812 */ /* 0x000fc800078ec0ff */
[----:B------:R-:W-:Y:S01]  /*17b0*/  IADD3 R24, PT, PT, R14, -0x1, RZ ;  /* 0xffffffff0e187810 */ /* 0x000fe20007ffe0ff */
[----:B------:R-:W-:-:S03]  /*17c0*/  DMUL R18, R20, R16 ;  /* 0x0000001014127228 */ /* 0x000fc60000000000 */
[----:B------:R-:W-:Y:S01]  /*17d0*/  ISETP.GT.U32.AND P0, PT, R24, 0x7feffffe, PT ;  /* 0x7feffffe1800780c */ /* 0x000fe20003f04070 */
[----:B------:R-:W-:-:S04]  /*17e0*/  VIADD R24, R25, 0xffffffff ;  /* 0xffffffff19187836 */ /* 0x000fc80000000000 */
[----:B------:R-:W-:Y:S01]  /*17f0*/  DFMA R22, R18, -R2, R16 ;  /* 0x800000021216722b */ /* 0x000fe20000000010 */
[----:B------:R-:W-:-:S07]  /*1800*/  ISETP.GT.U32.OR P0, PT, R24, 0x7feffffe, P0 ;  /* 0x7feffffe1800780c */ /* 0x000fce0000704470 */
[----:B------:R-:W-:-:S06]  /*1810*/  DFMA R22, R20, R22, R18 ;  /* 0x000000161416722b */ /* 0x000fcc0000000012 */
[----:B------:R-:W-:Y:S05]  /*1820*/  @P0 BRA `(.L_x_41) ;  /* 0x0000000000680947 */ /* 0x000fea0003800000 */
[----:B------:R-:W-:Y:S01]  /*1830*/  IMAD.MOV.U32 R7, RZ, RZ, 0x40200000 ;  /* 0x40200000ff077424 */ /* 0x000fe200078e00ff */
[----:B------:R-:W-:-:S04]  /*1840*/  MOV R6, RZ ;  /* 0x000000ff00067202 */ /* 0x000fc80000000f00 */
[----:B------:R-:W-:-:S04]  /*1850*/  VIADDMNMX R0, R0, -R7, 0xb9600000, !PT ;  /* 0xb960000000007446 */ /* 0x000fc80007800907 */
[----:B------:R-:W-:-:S05]  /*1860*/  VIMNMX R0, PT, PT, R0, 0x46a00000, PT ;  /* 0x46a0000000007848 */ /* 0x000fca0003fe0100 */
[----:B------:R-:W-:-:S04]  /*1870*/  IMAD.IADD R9, R0, 0x1, -R9 ;  /* 0x0000000100097824 */ /* 0x000fc800078e0a09 */
[----:B------:R-:W-:-:S06]  /*1880*/  VIADD R7, R9, 0x7fe00000 ;  /* 0x7fe0000009077836 */ /* 0x000fcc0000000000 */
[----:B------:R-:W-:-:S10]  /*1890*/  DMUL R18, R22, R6 ;  /* 0x0000000616127228 */ /* 0x000fd40000000000 */
[----:B------:R-:W-:-:S13]  /*18a0*/  FSETP.GTU.AND P0, PT, |R19|, 1.469367938527859385e-39, PT ;  /* 0x001000001300780b */ /* 0x000fda0003f0c200 */
[----:B------:R-:W-:Y:S05]  /*18b0*/  @P0 BRA `(.L_x_42) ;  /* 0x0000000000880947 */ /* 0x000fea0003800000 */
[----:B------:R-:W-:Y:S01]  /*18c0*/  DFMA R2, R22, -R2, R16 ;  /* 0x800000021602722b */ /* 0x000fe20000000010 */
[----:B------:R-:W-:-:S09]  /*18d0*/  IMAD.MOV.U32 R6, RZ, RZ, RZ ;  /* 0x000000ffff067224 */ /* 0x000fd200078e00ff */
[C---:B------:R-:W-:Y:S02]  /*18e0*/  FSETP.NEU.AND P0, PT, R3.reuse, RZ, PT ;  /* 0x000000ff0300720b */ /* 0x040fe40003f0d000 */
[----:B------:R-:W-:-:S04]  /*18f0*/  LOP3.LUT R0, R3, 0x40240000, RZ, 0x3c, !PT ;  /* 0x4024000003007812 */ /* 0x000fc800078e3cff */
[----:B------:R-:W-:-:S04]  /*1900*/  LOP3.LUT R17, R0, 0x80000000, RZ, 0xc0, !PT ;  /* 0x8000000000117812 */ /* 0x000fc800078ec0ff */
[----:B------:R-:W-:-:S03]  /*1910*/  LOP3.LUT R7, R17, R7, RZ, 0xfc, !PT ;  /* 0x0000000711077212 */ /* 0x000fc600078efcff */
[----:B------:R-:W-:Y:S05]  /*1920*/  @!P0 BRA `(.L_x_42) ;  /* 0x00000000006c8947 */ /* 0x000fea0003800000 */
[----:B------:R-:W-:Y:S01]  /*1930*/  IMAD.MOV R3, RZ, RZ, -R9 ;  /* 0x000000ffff037224 */ /* 0x000fe200078e0a09 */
[----:B------:R-:W-:Y:S01]  /*1940*/  DMUL.RP R6, R22, R6 ;  /* 0x0000000616067228 */ /* 0x000fe20000008000 */
[----:B------:R-:W-:Y:S01]  /*1950*/  IMAD.MOV.U32 R2, RZ, RZ, RZ ;  /* 0x000000ffff027224 */ /* 0x000fe200078e00ff */
[----:B------:R-:W-:-:S05]  /*1960*/  IADD3 R9, PT, PT, -R9, -0x43300000, RZ ;  /* 0xbcd0000009097810 */ /* 0x000fca0007ffe1ff */
[----:B------:R-:W-:-:S03]  /*1970*/  DFMA R2, R18, -R2, R22 ;  /* 0x800000021202722b */ /* 0x000fc60000000016 */
[----:B------:R-:W-:-:S07]  /*1980*/  LOP3.LUT R17, R7, R17, RZ, 0x3c, !PT ;  /* 0x0000001107117212 */ /* 0x000fce00078e3cff */
[----:B------:R-:W-:-:S04]  /*1990*/  FSETP.NEU.AND P0, PT, |R3|, R9, PT ;  /* 0x000000090300720b */ /* 0x000fc80003f0d200 */
[----:B------:R-:W-:Y:S02]  /*19a0*/  FSEL R18, R6, R18, !P0 ;  /* 0x0000001206127208 */ /* 0x000fe40004000000 */
[----:B------:R-:W-:Y:S01]  /*19b0*/  FSEL R19, R17, R19, !P0 ;  /* 0x0000001311137208 */ /* 0x000fe20004000000 */
[----:B------:R-:W-:Y:S06]  /*19c0*/  BRA `(.L_x_42) ;  /* 0x0000000000447947 */ /* 0x000fec0003800000 */
.L_x_41:
[----:B------:R-:W-:-:S14]  /*19d0*/  DSETP.NAN.AND P0, PT, R6, R6, PT ;  /* 0x000000060600722a */ /* 0x000fdc0003f08000 */
[----:B------:R-:W-:Y:S05]  /*19e0*/  @P0 BRA `(.L_x_43) ;  /* 0x0000000000340947 */ /* 0x000fea0003800000 */
[----:B------:R-:W-:Y:S01]  /*19f0*/  ISETP.NE.AND P0, PT, R14, R25, PT ;  /* 0x000000190e00720c */ /* 0x000fe20003f05270 */
[----:B------:R-:W-:Y:S01]  /*1a00*/  IMAD.MOV.U32 R18, RZ, RZ, 0x0 ;  /* 0x00000000ff127424 */ /* 0x000fe200078e00ff */
[----:B------:R-:W-:-:S11]  /*1a10*/  MOV R19, 0xfff80000 ;  /* 0xfff8000000137802 */ /* 0x000fd60000000f00 */
[----:B------:R-:W-:Y:S05]  /*1a20*/  @!P0 BRA `(.L_x_42) ;  /* 0x00000000002c8947 */ /* 0x000fea0003800000 */
[----:B------:R-:W-:Y:S02]  /*1a30*/  ISETP.NE.AND P0, PT, R14, 0x7ff00000, PT ;  /* 0x7ff000000e00780c */ /* 0x000fe40003f05270 */
[----:B------:R-:W-:Y:S02]  /*1a40*/  LOP3.LUT R6, R7, 0x40240000, RZ, 0x3c, !PT ;  /* 0x4024000007067812 */ /* 0x000fe400078e3cff */
[----:B------:R-:W-:Y:S02]  /*1a50*/  ISETP.EQ.OR P0, PT, R25, RZ, !P0 ;  /* 0x000000ff1900720c */ /* 0x000fe40004702670 */
[----:B------:R-:W-:-:S11]  /*1a60*/  LOP3.LUT R19, R6, 0x80000000, RZ, 0xc0, !PT ;  /* 0x8000000006137812 */ /* 0x000fd600078ec0ff */
[----:B------:R-:W-:Y:S01]  /*1a70*/  @P0 LOP3.LUT R0, R19, 0x7ff00000, RZ, 0xfc, !PT ;  /* 0x7ff0000013000812 */ /* 0x000fe200078efcff */
[----:B------:R-:W-:Y:S02]  /*1a80*/  @!P0 IMAD.MOV.U32 R18, RZ, RZ, RZ ;  /* 0x000000ffff128224 */ /* 0x000fe400078e00ff */
[----:B------:R-:W-:Y:S02]  /*1a90*/  @P0 IMAD.MOV.U32 R18, RZ, RZ, RZ ;  /* 0x000000ffff120224 */ /* 0x000fe400078e00ff */
[----:B------:R-:W-:Y:S01]  /*1aa0*/  @P0 IMAD.MOV.U32 R19, RZ, RZ, R0 ;  /* 0x000000ffff130224 */ /* 0x000fe200078e0000 */
[----:B------:R-:W-:Y:S06]  /*1ab0*/  BRA `(.L_x_42) ;  /* 0x0000000000087947 */ /* 0x000fec0003800000 */
.L_x_43:
[----:B------:R-:W-:Y:S01]  /*1ac0*/  LOP3.LUT R19, R7, 0x80000, RZ, 0xfc, !PT ;  /* 0x0008000007137812 */ /* 0x000fe200078efcff */
[----:B------:R-:W-:-:S07]  /*1ad0*/  IMAD.MOV.U32 R18, RZ, RZ, R6 ;  /* 0x000000ffff127224 */ /* 0x000fce00078e0006 */
.L_x_42:
[----:B------:R-:W-:Y:S01]  /*1ae0*/  MOV R2, R4 ;  /* 0x0000000400027202 */ /* 0x000fe20000000f00 */
[----:B------:R-:W-:-:S04]  /*1af0*/  IMAD.MOV.U32 R3, RZ, RZ, 0x0 ;  /* 0x00000000ff037424 */ /* 0x000fc800078e00ff */
[----:B------:R-:W-:Y:S05]  /*1b00*/  RET.REL.NODEC R2 `(_Z7sim_annP17curandStateXORWOWPf) ;  /* 0xffffffe4023c7950 */ /* 0x000fea0003c3ffff */
        .weak           $__internal_2_$__cuda_sm3x_div_rn_noftz_f32_slowpath
        .type           $__internal_2_$__cuda_sm3x_div_rn_noftz_f32_slowpath,@function
        .size           $__internal_2_$__cuda_sm3x_div_rn_noftz_f32_slowpath,(.L_x_62 - $__internal_2_$__cuda_sm3x_div_rn_noftz_f32_slowpath)
$__internal_2_$__cuda_sm3x_div_rn_noftz_f32_slowpath:
[----:B------:R-:W-:Y:S02]  /*1b10*/  SHF.R.U32.HI R9, RZ, 0x17, R3 ;  /* 0x00000017ff097819 */ /* 0x000fe40000011603 */
        /* <DEDUP_REMOVED lines=27> */
[----:B------:R-:W-:Y:S01]  /*1cd0*/  @P0 MOV R14, RZ ;  /* 0x000000ff000e0202 */ /* 0x000fe20000000f00 */
[----:B------:R-:W-:Y:S02]  /*1ce0*/  @!P0 IMAD.MOV.U32 R14, RZ, RZ, -0x40 ;  /* 0xffffffc0ff0e8424 */ /* 0x000fe400078e00ff */
[----:B------:R-:W-:Y:S01]  /*1cf0*/  @!P0 FFMA R0, R0, 1.84467440737095516160e+19, RZ ;  /* 0x5f80000000008823 */ /* 0x000fe200000000ff */
[----:B------:R-:W-:Y:S01]  /*1d00*/  @!P1 FFMA R3, R3, 1.84467440737095516160e+19, RZ ;  /* 0x5f80000003039823 */ /* 0x000fe200000000ff */
[----:B------:R-:W-:-:S07]  /*1d10*/  @!P1 VIADD R14, R14, 0x40 ;  /* 0x000000400e0e9836 */ /* 0x000fce0000000000 */
.L_x_44:
[----:B------:R-:W-:Y:S01]  /*1d20*/  LEA R16, R9, 0xc0800000, 0x17 ;  /* 0xc080000009107811 */ /* 0x000fe200078eb8ff */
[----:B------:R-:W-:-:S04]  /*1d30*/  VIADD R17, R17, 0xffffff81 ;  /* 0xffffff8111117836 */ /* 0x000fc80000000000 */
[----:B------:R-:W-:Y:S02]  /*1d40*/  IMAD.IADD R18, R3, 0x1, -R16 ;  /* 0x0000000103127824 */ /* 0x000fe400078e0a10 */
[C---:B------:R-:W-:Y:S01]  /*1d50*/  IMAD R0, R17.reuse, -0x800000, R0 ;  /* 0xff80000011007824 */ /* 0x040fe200078e0200 */
[----:B------:R-:W-:Y:S01]  /*1d60*/  IADD3 R17, PT, PT, R17, 0x7f, -R9 ;  /* 0x0000007f11117810 */ /* 0x000fe20007ffe809 */
[----:B------:R-:W0:Y:S01]  /*1d70*/  MUFU.RCP R3, R18 ;  /* 0x0000001200037308 */ /* 0x000e220000001000 */
[----:B------:R-:W-:Y:S02]  /*1d80*/  FADD.FTZ R21, -R18, -RZ ;  /* 0x800000ff12157221 */ /* 0x000fe40000010100 */
[----:B------:R-:W-:Y:S02]  /*1d90*/  IADD3 R17, PT, PT, R17, R14, RZ ;  /* 0x0000000e11117210 */ /* 0x000fe40007ffe0ff */
[----:B0-----:R-:W-:-:S04]  /*1da0*/  FFMA R16, R3, R21, 1 ;  /* 0x3f80000003107423 */ /* 0x001fc80000000015 */
[----:B------:R-:W-:-:S04]  /*1db0*/  FFMA R3, R3, R16, R3 ;  /* 0x0000001003037223 */ /* 0x000fc80000000003 */
[----:B------:R-:W-:-:S04]  /*1dc0*/  FFMA R16, R0, R3, RZ ;  /* 0x0000000300107223 */ /* 0x000fc800000000ff */
[----:B------:R-:W-:-:S04]  /*1dd0*/  FFMA R20, R21, R16, R0 ;  /* 0x0000001015147223 */ /* 0x000fc80000000000 */
[----:B------:R-:W-:-:S04]  /*1de0*/  FFMA R16, R3, R20, R16 ;  /* 0x0000001403107223 */ /* 0x000fc80000000010 */
[----:B------:R-:W-:-:S04]  /*1df0*/  FFMA R21, R21, R16, R0 ;  /* 0x0000001015157223 */ /* 0x000fc80000000000 */
        /* <DEDUP_REMOVED lines=14> */
[-C--:B------:R-:W-:Y:S01]  /*1ee0*/  FFMA.RZ R9, R3, R21.reuse, R16 ;  /* 0x0000001503097223 */ /* 0x080fe2000000c010 */
[----:B------:R-:W-:Y:S01]  /*1ef0*/  IMAD.MOV R17, RZ, RZ, -R18 ;  /* 0x000000ffff117224 */ /* 0x000fe200078e0a12 */
[C---:B------:R-:W-:Y:S02]  /*1f00*/  ISETP.NE.AND P2, PT, R18.reuse, RZ, PT ;  /* 0x000000ff1200720c */ /* 0x040fe40003f45270 */
[C---:B------:R-:W-:Y:S02]  /*1f10*/  ISETP.NE.AND P1, PT, R18.reuse, RZ, PT ;  /* 0x000000ff1200720c */ /* 0x040fe40003f25270 */
[----:B------:R-:W-:Y:S01]  /*1f20*/  LOP3.LUT R14, R9, 0x7fffff, RZ, 0xc0, !PT ;  /* 0x007fffff090e7812 */ /* 0x000fe200078ec0ff */
[CCC-:B------:R-:W-:Y:S01]  /*1f30*/  FFMA.RP R9, R3.reuse, R21.reuse, R16.reuse ;  /* 0x0000001503097223 */ /* 0x1c0fe20000008010 */
[----:B------:R-:W-:Y:S01]  /*1f40*/  FFMA.RM R16, R3, R21, R16 ;  /* 0x0000001503107223 */ /* 0x000fe20000004010 */
[----:B------:R-:W-:Y:S01]  /*1f50*/  VIADD R3, R18, 0x20 ;  /* 0x0000002012037836 */ /* 0x000fe20000000000 */
[----:B------:R-:W-:-:S03]  /*1f60*/  LOP3.LUT R14, R14, 0x800000, RZ, 0xfc, !PT ;  /* 0x008000000e0e7812 */ /* 0x000fc600078efcff */
        /* <DEDUP_REMOVED lines=9> */
[----:B------:R-:W-:-:S04]  /*2000*/  LOP3.LUT R9, R16, R9, RZ, 0xc0, !PT ;  /* 0x0000000910097212 */ /* 0x000fc800078ec0ff */
[----:B------:R-:W-:-:S04]  /*2010*/  IADD3 R9, PT, PT, R14, R9, RZ ;  /* 0x000000090e097210 */ /* 0x000fc80007ffe0ff */
[----:B------:R-:W-:Y:S01]  /*2020*/  LOP3.LUT R0, R9, R0, RZ, 0xfc, !PT ;  /* 0x0000000009007212 */ /* 0x000fe200078efcff */
[----:B------:R-:W-:Y:S06]  /*2030*/  BRA `(.L_x_51) ;  /* 0x0000000000347947 */ /* 0x000fec0003800000 */
.L_x_50:
[----:B------:R-:W-:-:S04]  /*2040*/  LOP3.LUT R0, R0, 0x80000000, RZ, 0xc0, !PT ;  /* 0x8000000000007812 */ /* 0x000fc800078ec0ff */
[----:B------:R-:W-:Y:S01]  /*2050*/  LOP3.LUT R0, R0, 0x7f800000, RZ, 0xfc, !PT ;  /* 0x7f80000000007812 */ /* 0x000fe200078efcff */
[----:B------:R-:W-:Y:S06]  /*2060*/  BRA `(.L_x_51) ;  /* 0x0000000000287947 */ /* 0x000fec0003800000 */
.L_x_49:
[----:B------:R-:W-:Y:S01]  /*2070*/  IMAD R0, R17, 0x800000, R0 ;  /* 0x0080000011007824 */ /* 0x000fe200078e0200 */
[----:B------:R-:W-:Y:S06]  /*2080*/  BRA `(.L_x_51) ;  /* 0x0000000000207947 */ /* 0x000fec0003800000 */
.L_x_48:
[----:B------:R-:W-:-:S04]  /*2090*/  LOP3.LUT R0, R3, 0x80000000, R0, 0x48, !PT ;  /* 0x8000000003007812 */ /* 0x000fc800078e4800 */
[----:B------:R-:W-:Y:S01]  /*20a0*/  LOP3.LUT R0, R0, 0x7f800000, RZ, 0xfc, !PT ;  /* 0x7f80000000007812 */ /* 0x000fe200078efcff */
[----:B------:R-:W-:Y:S06]  /*20b0*/  BRA `(.L_x_51) ;  /* 0x0000000000147947 */ /* 0x000fec0003800000 */
.L_x_47:
[----:B------:R-:W-:Y:S01]  /*20c0*/  LOP3.LUT R0, R3, 0x80000000, R0, 0x48, !PT ;  /* 0x8000000003007812 */ /* 0x000fe200078e4800 */
[----:B------:R-:W-:Y:S06]  /*20d0*/  BRA `(.L_x_51) ;  /* 0x00000000000c7947 */ /* 0x000fec0003800000 */
.L_x_46:
[----:B------:R-:W0:Y:S01]  /*20e0*/  MUFU.RSQ R0, -QNAN ;  /* 0xffc0000000007908 */ /* 0x000e220000001400 */
[----:B------:R-:W-:Y:S05]  /*20f0*/  BRA `(.L_x_51) ;  /* 0x0000000000047947 */ /* 0x000fea0003800000 */
.L_x_45:
[----:B------:R-:W-:-:S07]  /*2100*/  FADD.FTZ R0, R0, R3 ;  /* 0x0000000300007221 */ /* 0x000fce0000010000 */
.L_x_51:
[----:B------:R-:W-:Y:S02]  /*2110*/  IMAD.MOV.U32 R16, RZ, RZ, R4 ;  /* 0x000000ffff107224 */ /* 0x000fe400078e0004 */
[----:B------:R-:W-:-:S04]  /*2120*/  IMAD.MOV.U32 R17, RZ, RZ, 0x0 ;  /* 0x00000000ff117424 */ /* 0x000fc800078e00ff */
[----:B0-----:R-:W-:Y:S05]  /*2130*/  RET.REL.NODEC R16 `(_Z7sim_annP17curandStateXORWOWPf) ;  /* 0xffffffdc10b07950 */ /* 0x001fea0003c3ffff */
.L_x_52:
        /* <DEDUP_REMOVED lines=12> */
.L_x_62:


//--------------------- .text._Z4initjP17curandStateXORWOW --------------------------
	.section	.text._Z4initjP17curandStateXORWOW,"ax",@progbits
	.align	128
        .global         _Z4initjP17curandStateXORWOW
        .type           _Z4initjP17curandStateXORWOW,@function
        .size           _Z4initjP17curandStateXORWOW,(.L_x_65 - _Z4initjP17curandStateXORWOW)
        .other          _Z4initjP17curandStateXORWOW,@"STO_CUDA_ENTRY STV_DEFAULT"
_Z4initjP17curandStateXORWOW:
.text._Z4initjP17curandStateXORWOW:
[----:B------:R-:W-:Y:S01]  /*0000*/  LDC R1, c[0x0][0x37c] ;  /* 0x0000df00ff017b82 */ /* 0x000fe20000000800 */
[----:B------:R-:W0:Y:S07]  /*0010*/  S2R R13, SR_CTAID.X ;  /* 0x00000000000d7919 */ /* 0x000e2e0000002500 */
[----:B------:R-:W1:Y:S01]  /*0020*/  LDC R0, c[0x0][0x380] ;  /* 0x0000e000ff007b82 */ /* 0x000e620000000800 */
[----:B------:R-:W2:Y:S01]  /*0030*/  LDCU.64 UR6, c[0x0][0x358] ;  /* 0x00006b00ff0677ac */ /* 0x000ea20008000a00 */
[----:B------:R-:W-:-:S02]  /*0040*/  IMAD.MOV.U32 R7, RZ, RZ, -0x75bd8fc ;  /* 0xf8a42704ff077424 */ /* 0x000fc400078e00ff */
[----:B------:R-:W-:-:S04]  /*0050*/  IMAD.MOV.U32 R8, RZ, RZ, -0x23270784 ;  /* 0xdcd8f87cff087424 */ /* 0x000fc800078e00ff */
[----:B------:R-:W3:Y:S01]  /*0060*/  LDC.64 R2, c[0x0][0x388] ;  /* 0x0000e200ff027b82 */ /* 0x000ee20000000a00 */
[----:B-1----:R-:W-:-:S05]  /*0070*/  LOP3.LUT R0, R0, 0xaad26b49, RZ, 0x3c, !PT ;  /* 0xaad26b4900007812 */ /* 0x002fca00078e3cff */
[----:B------:R-:W-:Y:S01]  /*0080*/  IMAD R0, R0, 0x4182bed5, RZ ;  /* 0x4182bed500007824 */ /* 0x000fe200078e02ff */
[C---:B0-----:R-:W-:Y:S01]  /*0090*/  ISETP.NE.AND P0, PT, R13.reuse, RZ, PT ;  /* 0x000000ff0d00720c */ /* 0x041fe20003f05270 */
[----:B---3--:R-:W-:-:S03]  /*00a0*/  IMAD.WIDE.U32 R2, R13, 0x30, R2 ;  /* 0x000000300d027825 */ /* 0x008fc600078e0002 */
[C---:B------:R-:W-:Y:S01]  /*00b0*/  LOP3.LUT R6, R0.reuse, 0x159a55e5, RZ, 0x3c, !PT ;  /* 0x159a55e500067812 */ /* 0x040fe200078e3cff */
[C---:B------:R-:W-:Y:S02]  /*00c0*/  VIADD R4, R0.reuse, 0xd9f6dc18 ;  /* 0xd9f6dc1800047836 */ /* 0x040fe40000000000 */
[C---:B------:R-:W-:Y:S02]  /*00d0*/  VIADD R5, R0.reuse, 0x75bcd15 ;  /* 0x075bcd1500057836 */ /* 0x040fe40000000000 */
[----:B--2---:R0:W-:Y:S01]  /*00e0*/  STG.E.64 desc[UR6][R2.64+0x8], R6 ;  /* 0x0000080602007986 */ /* 0x0041e2000c101b06 */
[----:B------:R-:W-:-:S03]  /*00f0*/  VIADD R9, R0, 0x583f19 ;  /* 0x00583f1900097836 */ /* 0x000fc60000000000 */
[----:B------:R0:W-:Y:S04]  /*0100*/  STG.E.64 desc[UR6][R2.64], R4 ;  /* 0x0000000402007986 */ /* 0x0001e8000c101b06 */
[----:B------:R0:W-:Y:S01]  /*0110*/  STG.E.64 desc[UR6][R2.64+0x10], R8 ;  /* 0x0000100802007986 */ /* 0x0001e2000c101b06 */
[----:B------:R-:W-:Y:S05]  /*0120*/  @!P0 BRA `(.L_x_53) ;  /* 0x0000000c00488947 */ /* 0x000fea0003800000 */
[----:B------:R-:W-:Y:S02]  /*0130*/  IMAD.MOV.U32 R0, RZ, RZ, R13 ;  /* 0x000000ffff007224 */ /* 0x000fe400078e000d */
[----:B------:R-:W-:Y:S02]  /*0140*/  IMAD.MOV.U32 R15, RZ, RZ, RZ ;  /* 0x000000ffff0f7224 */ /* 0x000fe400078e00ff */
[----:B------:R-:W-:-:S07]  /*0150*/  IMAD.MOV.U32 R12, RZ, RZ, RZ ;  /* 0x000000ffff0c7224 */ /* 0x000fce00078e00ff */
.L_x_58:
[----:B0-----:R-:W-:-:S04]  /*0160*/  LOP3.LUT R2, R0, 0x3, RZ, 0xc0, !PT ;  /* 0x0000000300027812 */ /* 0x001fc800078ec0ff */
[----:B------:R-:W-:-:S04]  /*0170*/  ISETP.NE.U32.AND P0, PT, R2, RZ, PT ;  /* 0x000000ff0200720c */ /* 0x000fc80003f05070 */
[----:B------:R-:W-:-:S13]  /*0180*/  ISETP.NE.AND.EX P0, PT, RZ, RZ, PT, P0 ;  /* 0x000000ffff00720c */ /* 0x000fda0003f05300 */
[----:B------:R-:W-:Y:S05]  /*0190*/  @!P0 BRA `(.L_x_54) ;  /* 0x0000000c00148947 */ /* 0x000fea0003800000 */
[----:B------:R-:W0:Y:S01]  /*01a0*/  LDC.64 R6, c[0x4][RZ] ;  /* 0x01000000ff067b82 */ /* 0x000e220000000a00 */
[----:B------:R-:W-:Y:S01]  /*01b0*/  UMOV UR4, URZ ;  /* 0x000000ff00047c82 */ /* 0x000fe20008000000 */
[----:B0-----:R-:W-:-:S07]  /*01c0*/  IMAD.WIDE.U32 R6, R12, 0xc80, R6 ;  /* 0x00000c800c067825 */ /* 0x001fce00078e0006 */
.L_x_57:
[----:B0-----:R-:W-:Y:S01]  /*01d0*/  IMAD.MOV.U32 R14, RZ, RZ, RZ ;  /* 0x000000ffff0e7224 */ /* 0x001fe200078e00ff */
[----:B------:R-:W-:Y:S01]  /*01e0*/  CS2R R2, SRZ ;  /* 0x0000000000027805 */ /* 0x000fe2000001ff00 */
[----:B------:R-:W-:Y:S01]  /*01f0*/  IMAD.MOV.U32 R16, RZ, RZ, RZ ;  /* 0x000000ffff107224 */ /* 0x000fe200078e00ff */
[----:B------:R-:W-:-:S07]  /*0200*/  CS2R R4, SRZ ;  /* 0x0000000000047805 */ /* 0x000fce000001ff00 */
.L_x_56:
[----:B------:R-:W0:Y:S02]  /*0210*/  LDC.64 R8, c[0x0][0x388] ;  /* 0x0000e200ff087b82 */ /* 0x000e240000000a00 */
[----:B0-----:R-:W-:-:S04]  /*0220*/  IMAD.WIDE.U32 R10, R13, 0x30, R8 ;  /* 0x000000300d0a7825 */ /* 0x001fc800078e0008 */
[----:B------:R-:W-:-:S05]  /*0230*/  IMAD.WIDE.U32 R10, R16, 0x4, R10 ;  /* 0x00000004100a7825 */ /* 0x000fca00078e000a */
[----:B------:R0:W5:Y:S01]  /*0240*/  LDG.E R17, desc[UR6][R10.64+0x4] ;  /* 0x000004060a117981 */ /* 0x000162000c1e1900 */
[----:B------:R-:W-:-:S07]  /*0250*/  IMAD.MOV.U32 R18, RZ, RZ, RZ ;  /* 0x000000ffff127224 */ /* 0x000fce00078e00ff */
.L_x_55:
[----:B-----5:R-:W-:Y:S01]  /*0260*/  SHF.R.U32.HI R22, RZ, R18, R17 ;  /* 0x00000012ff167219 */ /* 0x020fe20000011611 */
[----:B0-----:R-:W-:-:S03]  /*0270*/  IMAD.SHL.U32 R11, R16, 0x20, RZ ;  /* 0x00000020100b7824 */ /* 0x001fc600078e00ff */
[----:B------:R-:W-:Y:S01]  /*0280*/  LOP3.LUT R19, R22, 0x1, RZ, 0xc0, !PT ;  /* 0x0000000116137812 */ /* 0x000fe200078ec0ff */
[----:B------:R-:W-:-:S03]  /*0290*/  IMAD.IADD R10, R11, 0x1, R18 ;  /* 0x000000010b0a7824 */ /* 0x000fc600078e0212 */
[----:B------:R-:W-:Y:S01]  /*02a0*/  ISETP.NE.U32.AND P0, PT, R19, 0x1, PT ;  /* 0x000000011300780c */ /* 0x000fe20003f05070 */
[----:B------:R-:W-:-:S03]  /*02b0*/  IMAD R11, R10, 0x5, RZ ;  /* 0x000000050a0b7824 */ /* 0x000fc600078e02ff */
[----:B------:R-:W-:Y:S01]  /*02c0*/  R2P PR, R22, 0x7e ;  /* 0x0000007e16007804 */ /* 0x000fe20000000000 */
[----:B------:R-:W-:-:S08]  /*02d0*/  IMAD.WIDE.U32 R10, R11, 0x4, R6 ;  /* 0x000000040b0a7825 */ /* 0x000fd000078e0006 */
[----:B------:R-:W2:Y:S04]  /*02e0*/  @!P0 LDG.E R19, desc[UR6][R10.64] ;  /* 0x000000060a138981 */ /* 0x000ea8000c1e1900 */
[----:B------:R-:W3:Y:S04]  /*02f0*/  @!P0 LDG.E R20, desc[UR6][R10.64+0x10] ;  /* 0x000010060a148981 */ /* 0x000ee8000c1e1900 */
[----:B------:R-:W4:Y:S04]  /*0300*/  @P1 LDG.E R21, desc[UR6][R10.64+0x14] ;  /* 0x000014060a151981 */ /* 0x000f28000c1e1900 */
[----:B------:R-:W4:Y:S04]  /*0310*/  @P2 LDG.E R23, desc[UR6][R10.64+0x28] ;  /* 0x000028060a172981 */ /* 0x000f28000c1e1900 */
[----:B------:R-:W4:Y:S04]  /*0320*/  @P1 LDG.E R24, desc[UR6][R10.64+0x24] ;  /* 0x000024060a181981 */ /* 0x000f28000c1e1900 */
[----:B------:R-:W4:Y:S04]  /*0330*/  @P2 LDG.E R26, desc[UR6][R10.64+0x38] ;  /* 0x000038060a1a2981 */ /* 0x000f28000c1e1900 */
[----:B------:R-:W4:Y:S04]  /*0340*/  @P3 LDG.E R25, desc[UR6][R10.64+0x3c] ;  /* 0x00003c060a193981 */ /* 0x000f28000c1e1900 */
[----:B------:R-:W4:Y:S01]  /*0350*/  @P4 LDG.E R27, desc[UR6][R10.64+0x50] ;  /* 0x000050060a1b4981 */ /* 0x000f22000c1e1900 */
[----:B--2---:R-:W-:-:S03]  /*0360*/  @!P0 LOP3.LUT R14, R14, R19, RZ, 0x3c, !PT ;  /* 0x000000130e0e8212 */ /* 0x004fc600078e3cff */
[----:B------:R-:W2:Y:S01]  /*0370*/  @!P0 LDG.E R19, desc[UR6][R10.64+0x4] ;  /* 0x000004060a138981 */ /* 0x000ea2000c1e1900 */
[----:B---3--:R-:W-:-:S03]  /*0380*/  @!P0 LOP3.LUT R3, R3, R20, RZ, 0x3c, !PT ;  /* 0x0000001403038212 */ /* 0x008fc600078e3cff */
[----:B------:R-:W3:Y:S01]  /*0390*/  @!P0 LDG.E R20, desc[UR6][R10.64+0x8] ;  /* 0x000008060a148981 */ /* 0x000ee2000c1e1900 */
[----:B----4-:R-:W-:-:S03]  /*03a0*/  @P1 LOP3.LUT R14, R14, R21, RZ, 0x3c, !PT ;  /* 0x000000150e0e1212 */ /* 0x010fc600078e3cff */
[----:B------:R-:W4:Y:S01]  /*03b0*/  @!P0 LDG.E R21, desc[UR6][R10.64+0xc] ;  /* 0x00000c060a158981 */ /* 0x000f22000c1e1900 */
[----:B------:R-:W-:-:S03]  /*03c0*/  @P2 LOP3.LUT R14, R14, R23, RZ, 0x3c, !PT ;  /* 0x000000170e0e2212 */ /* 0x000fc600078e3cff */
[----:B------:R-:W4:Y:S01]  /*03d0*/  @P1 LDG.E R23, desc[UR6][R10.64+0x18] ;  /* 0x000018060a171981 */ /* 0x000f22000c1e1900 */
[----:B------:R-:W-:-:S03]  /*03e0*/  @P1 LOP3.LUT R3, R3, R24, RZ, 0x3c, !PT ;  /* 0x0000001803031212 */ /* 0x000fc600078e3cff */
[----:B------:R-:W4:Y:S01]  /*03f0*/  @P2 LDG.E R24, desc[UR6][R10.64+0x30] ;  /* 0x000030060a182981 */ /* 0x000f22000c1e1900 */
[----:B--2---:R-:W-:-:S03]  /*0400*/  @!P0 LOP3.LUT R4, R4, R19, RZ, 0x3c, !PT ;  /* 0x0000001304048212 */ /* 0x004fc600078e3cff */
[----:B------:R-:W2:Y:S01]  /*0410*/  @P1 LDG.E R19, desc[UR6][R10.64+0x20] ;  /* 0x000020060a131981 */ /* 0x000ea2000c1e1900 */
[----:B---3--:R-:W-:-:S03]  /*0420*/  @!P0 LOP3.LUT R5, R5, R20, RZ, 0x3c, !PT ;  /* 0x0000001405058212 */ /* 0x008fc600078e3cff */
[----:B------:R-:W3:Y:S01]  /*0430*/  @P1 LDG.E R20, desc[UR6][R10.64+0x1c] ;  /* 0x00001c060a141981 */ /* 0x000ee2000c1e1900 */
[----:B----4-:R-:W-:-:S03]  /*0440*/  @!P0 LOP3.LUT R2, R2, R21, RZ, 0x3c, !PT ;  /* 0x0000001502028212 */ /* 0x010fc600078e3cff */
[----:B------:R-:W4:Y:S01]  /*0450*/  @P2 LDG.E R21, desc[UR6][R10.64+0x2c] ;  /* 0x00002c060a152981 */ /* 0x000f22000c1e1900 */
[----:B------:R-:W-:-:S03]  /*0460*/  @P1 LOP3.LUT R4, R4, R23, RZ, 0x3c, !PT ;  /* 0x0000001704041212 */ /* 0x000fc600078e3cff */
[----:B------:R-:W4:Y:S01]  /*0470*/  @P2 LDG.E R23, desc[UR6][R10.64+0x34] ;  /* 0x000034060a172981 */ /* 0x000f22000c1e1900 */
[----:B------:R-:W-:-:S03]  /*0480*/  @P2 LOP3.LUT R3, R3, R26, RZ, 0x3c, !PT ;  /* 0x0000001a03032212 */ /* 0x000fc600078e3cff */
[----:B------:R-:W4:Y:S01]  /*0490*/  @P3 LDG.E R26, desc[UR6][R10.64+0x4c] ;  /* 0x00004c060a1a3981 */ /* 0x000f22000c1e1900 */
[----:B------:R-:W-:-:S03]  /*04a0*/  @P3 LOP3.LUT R14, R14, R25, RZ, 0x3c, !PT ;  /* 0x000000190e0e3212 */ /* 0x000fc600078e3cff */
[----:B------:R-:W4:Y:S01]  /*04b0*/  @P5 LDG.E R25, desc[UR6][R10.64+0x64] ;  /* 0x000064060a195981 */ /* 0x000f22000c1e1900 */
[----:B--2---:R-:W-:-:S03]  /*04c0*/  @P1 LOP3.LUT R2, R2, R19, RZ, 0x3c, !PT ;  /* 0x0000001302021212 */ /* 0x004fc600078e3cff */
[----:B------:R-:W2:Y:S01]  /*04d0*/  @P3 LDG.E R19, desc[UR6][R10.64+0x40] ;  /* 0x000040060a133981 */ /* 0x000ea2000c1e1900 */
[----:B---3--:R-:W-:-:S03]  /*04e0*/  @P1 LOP3.LUT R5, R5, R20, RZ, 0x3c, !PT ;  /* 0x0000001405051212 */ /* 0x008fc600078e3cff */
[----:B------:R-:W3:Y:S01]  /*04f0*/  @P3 LDG.E R20, desc[UR6][R10.64+0x44] ;  /* 0x000044060a143981 */ /* 0x000ee2000c1e1900 */
[----:B------:R-:W-:-:S03]  /*0500*/  @P2 LOP3.LUT R5, R5, R24, RZ, 0x3c, !PT ;  /* 0x0000001805052212 */ /* 0x000fc600078e3cff */
[----:B------:R-:W3:Y:S01]  /*0510*/  @P4 LDG.E R24, desc[UR6][R10.64+0x58] ;  /* 0x000058060a184981 */ /* 0x000ee2000c1e1900 */
[----:B----4-:R-:W-:Y:S02]  /*0520*/  @P2 LOP3.LUT R4, R4, R21, RZ, 0x3c, !PT ;  /* 0x0000001504042212 */ /* 0x010fe400078e3cff */
[----:B------:R-:W-:Y:S01]  /*0530*/  @P2 LOP3.LUT R2, R2, R23, RZ, 0x3c, !PT ;  /* 0x0000001702022212 */ /* 0x000fe200078e3cff */
[----:B------:R-:W4:Y:S04]  /*0540*/  @P3 LDG.E R21, desc[UR6][R10.64+0x48] ;  /* 0x000048060a153981 */ /* 0x000f28000c1e1900 */
[----:B------:R-:W4:Y:S01]  /*0550*/  @P4 LDG.E R23, desc[UR6][R10.64+0x54] ;  /* 0x000054060a174981 */ /* 0x000f22000c1e1900 */
[----:B------:R-:W-:Y:S02]  /*0560*/  @P4 LOP3.LUT R14, R14, R27, RZ, 0x3c, !PT ;  /* 0x0000001b0e0e4212 */ /* 0x000fe400078e3cff */
[----:B------:R-:W-:-:S02]  /*0570*/  @P3 LOP3.LUT R3, R3, R26, RZ, 0x3c, !PT ;  /* 0x0000001a03033212 */ /* 0x000fc400078e3cff */
        /* <DEDUP_REMOVED lines=9> */
[----:B----4-:R-:W-:-:S03]  /*0610*/  @P3 LOP3.LUT R2, R2, R21, RZ, 0x3c, !PT ;  /* 0x0000001502023212 */ /* 0x010fc600078e3cff */
[----:B------:R-:W4:Y:S01]  /*0620*/  @P5 LDG.E R21, desc[UR6][R10.64+0x68] ;  /* 0x000068060a155981 */ /* 0x000f22000c1e1900 */
[----:B------:R-:W-:-:S03]  /*0630*/  @P4 LOP3.LUT R4, R4, R23, RZ, 0x3c, !PT ;  /* 0x0000001704044212 */ /* 0x000fc600078e3cff */
[----:B------:R-:W4:Y:S01]  /*0640*/  @P5 LDG.E R23, desc[UR6][R10.64+0x70] ;  /* 0x000070060a175981 */ /* 0x000f22000c1e1900 */
[----:B------:R-:W-:Y:S02]  /*0650*/  LOP3.LUT P0, RZ, R22, 0x80, RZ, 0xc0, !PT ;  /* 0x0000008016ff7812 */ /* 0x000fe4000780c0ff */
[----:B------:R-:W-:Y:S02]  /*0660*/  @P4 LOP3.LUT R3, R3, R26, RZ, 0x3c, !PT ;  /* 0x0000001a03034212 */ /* 0x000fe400078e3cff */
[----:B------:R-:W-:Y:S02]  /*0670*/  @P6 LOP3.LUT R14, R14, R25, RZ, 0x3c, !PT ;  /* 0x000000190e0e6212 */ /* 0x000fe400078e3cff */
[----:B------:R-:W4:Y:S07]  /*0680*/  @P6 LDG.E R25, desc[UR6][R10.64+0x7c] ;  /* 0x00007c060a196981 */ /* 0x000f2e000c1e1900 */
[----:B------:R-:W4:Y:S04]  /*0690*/  @P0 LDG.E R27, desc[UR6][R10.64+0x8c] ;  /* 0x00008c060a1b0981 */ /* 0x000f28000c1e1900 */
[----:B------:R-:W4:Y:S04]  /*06a0*/  @P0 LDG.E R26, desc[UR6][R10.64+0x94] ;  /* 0x000094060a1a0981 */ /* 0x000f28000c1e1900 */
        /* <DEDUP_REMOVED lines=11> */
[----:B------:R-:W-:Y:S02]  /*0760*/  @P6 LOP3.LUT R4, R4, R25, RZ, 0x3c, !PT ;  /* 0x0000001904046212 */ /* 0x000fe400078e3cff */
[----:B------:R-:W-:Y:S02]  /*0770*/  @P0 LOP3.LUT R14, R14, R27, RZ, 0x3c, !PT ;  /* 0x0000001b0e0e0212 */ /* 0x000fe400078e3cff */
[----:B--2---:R-:W-:Y:S02]  /*0780*/  @P6 LOP3.LUT R2, R2, R19, RZ, 0x3c, !PT ;  /* 0x0000001302026212 */ /* 0x004fe400078e3cff */
[----:B---3--:R-:W-:Y:S02]  /*0790*/  @P6 LOP3.LUT R5, R5, R20, RZ, 0x3c, !PT ;  /* 0x0000001405056212 */ /* 0x008fe400078e3cff */
[----:B------:R-:W-:Y:S02]  /*07a0*/  @P6 LOP3.LUT R3, R3, R24, RZ, 0x3c, !PT ;  /* 0x0000001803036212 */ /* 0x000fe400078e3cff */
[----:B------:R-:W-:-:S02]  /*07b0*/  @P0 LOP3.LUT R5, R5, R26, RZ, 0x3c, !PT ;  /* 0x0000001a05050212 */ /* 0x000fc400078e3cff */
[----:B----4-:R-:W-:Y:S02]  /*07c0*/  @P0 LOP3.LUT R4, R4, R21, RZ, 0x3c, !PT ;  /* 0x0000001504040212 */ /* 0x010fe400078e3cff */
[----:B------:R-:W-:Y:S02]  /*07d0*/  @P0 LOP3.LUT R3, R3, R28, RZ, 0x3c, !PT ;  /* 0x0000001c03030212 */ /* 0x000fe400078e3cff */
[----:B------:R-:W-:Y:S02]  /*07e0*/  @P0 LOP3.LUT R2, R2, R23, RZ, 0x3c, !PT ;  /* 0x0000001702020212 */ /* 0x000fe400078e3cff */
[----:B------:R-:W-:-:S13]  /*07f0*/  R2P PR, R22.B1, 0x7f ;  /* 0x0000007f16007804 */ /* 0x000fda0000001000 */
[----:B------:R-:W2:Y:S04]  /*0800*/  @P0 LDG.E R19, desc[UR6][R10.64+0xa0] ;  /* 0x0000a0060a130981 */ /* 0x000ea8000c1e1900 */
[----:B------:R-:W3:Y:S04]  /*0810*/  @P1 LDG.E R23, desc[UR6][R10.64+0xb4] ;  /* 0x0000b4060a171981 */ /* 0x000ee8000c1e1900 */
[----:B------:R-:W4:Y:S04]  /*0820*/  @P0 LDG.E R21, desc[UR6][R10.64+0xa4] ;  /* 0x0000a4060a150981 */ /* 0x000f28000c1e1900 */
[----:B------:R-:W4:Y:S04]  /*0830*/  @P2 LDG.E R25, desc[UR6][R10.64+0xc8] ;  /* 0x0000c8060a192981 */ /* 0x000f28000c1e1900 */
[----:B------:R-:W4:Y:S04]  /*0840*/  @P3 LDG.E R27, desc[UR6][R10.64+0xdc] ;  /* 0x0000dc060a1b3981 */ /* 0x000f28000c1e1900 */
[----:B------:R-:W4:Y:S04]  /*0850*/  @P0 LDG.E R20, desc[UR6][R10.64+0xa8] ;  /* 0x0000a8060a140981 */ /* 0x000f28000c1e1900 */
[----:B------:R-:W4:Y:S04]  /*0860*/  @P0 LDG.E R24, desc[UR6][R10.64+0xb0] ;  /* 0x0000b0060a180981 */ /* 0x000f28000c1e1900 */
[----:B------:R-:W4:Y:S04]  /*0870*/  @P4 LDG.E R29, desc[UR6][R10.64+0xf0] ;  /* 0x0000f0060a1d4981 */ /* 0x000f28000c1e1900 */
[----:B------:R-:W4:Y:S01]  /*0880*/  @P1 LDG.E R26, desc[UR6][R10.64+0xc4] ;  /* 0x0000c4060a1a1981 */ /* 0x000f22000c1e1900 */
[----:B--2---:R-:W-:-:S03]  /*0890*/  @P0 LOP3.LUT R14, R14, R19, RZ, 0x3c, !PT ;  /* 0x000000130e0e0212 */ /* 0x004fc600078e3cff */
[----:B------:R-:W2:Y:S01]  /*08a0*/  @P0 LDG.E R19, desc[UR6][R10.64+0xac] ;  /* 0x0000ac060a130981 */ /* 0x000ea2000c1e1900 */
[----:B---3--:R-:W-:-:S03]  /*08b0*/  @P1 LOP3.LUT R14, R14, R23, RZ, 0x3c, !PT ;  /* 0x000000170e0e1212 */ /* 0x008fc600078e3cff */
[----:B------:R-:W3:Y:S01]  /*08c0*/  @P1 LDG.E R23, desc[UR6][R10.64+0xc0] ;  /* 0x0000c0060a171981 */ /* 0x000ee2000c1e1900 */
[----:B----4-:R-:W-:-:S03]  /*08d0*/  @P0 LOP3.LUT R4, R4, R21, RZ, 0x3c, !PT ;  /* 0x0000001504040212 */ /* 0x010fc600078e3cff */
[----:B------:R-:W4:Y:S01]  /*08e0*/  @P1 LDG.E R21, desc[UR6][R10.64+0xb8] ;  /* 0x0000b8060a151981 */ /* 0x000f22000c1e1900 */
[----:B------:R-:W-:-:S03]  /*08f0*/  @P2 LOP3.LUT R14, R14, R25, RZ, 0x3c, !PT ;  /* 0x000000190e0e2212 */ /* 0x000fc600078e3cff */
[----:B------:R-:W4:Y:S01]  /*0900*/  @P5 LDG.E R25, desc[UR6][R10.64+0x104] ;  /* 0x000104060a195981 */ /* 0x000f22000c1e1900 */
[----:B------:R-:W-:-:S03]  /*0910*/  @P3 LOP3.LUT R14, R14, R27, RZ, 0x3c, !PT ;  /* 0x0000001b0e0e3212 */ /* 0x000fc600078e3cff */
[----:B------:R-:W4:Y:S01]  /*0920*/  @P6 LDG.E R27, desc[UR6][R10.64+0x118] ;  /* 0x000118060a1b6981 */ /* 0x000f22000c1e1900 */
[----:B------:R-:W-:-:S03]  /*0930*/  @P0 LOP3.LUT R5, R5, R20, RZ, 0x3c, !PT ;  /* 0x0000001405050212 */ /* 0x000fc600078e3cff */
[----:B------:R-:W4:Y:S01]  /*0940*/  @P1 LDG.E R20, desc[UR6][R10.64+0xbc] ;  /* 0x0000bc060a141981 */ /* 0x000f22000c1e1900 */
[----:B------:R-:W-:-:S03]  /*0950*/  @P0 LOP3.LUT R3, R3, R24, RZ, 0x3c, !PT ;  /* 0x0000001803030212 */ /* 0x000fc600078e3cff */
[----:B------:R-:W4:Y:S01]  /*0960*/  @P2 LDG.E R24, desc[UR6][R10.64+0xd8] ;  /* 0x0000d8060a182981 */ /* 0x000f22000c1e1900 */
[----:B------:R-:W-:Y:S02]  /*0970*/  @P4 LOP3.LUT R14, R14, R29, RZ, 0x3c, !PT ;  /* 0x0000001d0e0e4212 */ /* 0x000fe400078e3cff */
[----:B------:R-:W-:Y:S02]  /*0980*/  @P1 LOP3.LUT R3, R3, R26, RZ, 0x3c, !PT ;  /* 0x0000001a03031212 */ /* 0x000fe400078e3cff */
[----:B------:R-:W4:Y:S01]  /*0990*/  @P3 LDG.E R26, desc[UR6][R10.64+0xe4] ;  /* 0x0000e4060a1a3981 */ /* 0x000f22000c1e1900 */
[----:B--2---:R-:W-:Y:S02]  /*09a0*/  @P0 LOP3.LUT R2, R2, R19, RZ, 0x3c, !PT ;  /* 0x0000001302020212 */ /* 0x004fe400078e3cff */
[----:B------:R-:W-:Y:S01]  /*09b0*/  LOP3.LUT P0, RZ, R22, 0x8000, RZ, 0xc0, !PT ;  /* 0x0000800016ff7812 */ /* 0x000fe2000780c0ff */
[----:B------:R-:W2:Y:S01]  /*09c0*/  @P2 LDG.E R19, desc[UR6][R10.64+0xcc] ;  /* 0x0000cc060a132981 */ /* 0x000ea2000c1e1900 */
[----:B---3--:R-:W-:-:S03]  /*09d0*/  @P1 LOP3.LUT R2, R2, R23, RZ, 0x3c, !PT ;  /* 0x0000001702021212 */ /* 0x008fc600078e3cff */
[----:B------:R-:W3:Y:S01]  /*09e0*/  @P2 LDG.E R22, desc[UR6][R10.64+0xd0] ;  /* 0x0000d0060a162981 */ /* 0x000ee2000c1e1900 */
[----:B----4-:R-:W-:-:S03]  /*09f0*/  @P1 LOP3.LUT R4, R4, R21, RZ, 0x3c, !PT ;  /* 0x0000001504041212 */ /* 0x010fc600078e3cff */
[----:B------:R-:W4:Y:S01]  /*0a00*/  @P2 LDG.E R21, desc[UR6][R10.64+0xd4] ;  /* 0x0000d4060a152981 */ /* 0x000f22000c1e1900 */
[----:B------:R-:W-:-:S03]  /*0a10*/  @P5 LOP3.LUT R14, R14, R25, RZ, 0x3c, !PT ;  /* 0x000000190e0e5212 */ /* 0x000fc600078e3cff */
[----:B------:R-:W4:Y:S04]  /*0a20*/  @P3 LDG.E R23, desc[UR6][R10.64+0xe0] ;  /* 0x0000e0060a173981 */ /* 0x000f28000c1e1900 */
[----:B------:R-:W4:Y:S01]  /*0a30*/  @P3 LDG.E R25, desc[UR6][R10.64+0xe8] ;  /* 0x0000e8060a193981 */ /* 0x000f22000c1e1900 */
[----:B------:R-:W-:-:S03]  /*0a40*/  @P1 LOP3.LUT R5, R5, R20, RZ, 0x3c, !PT ;  /* 0x0000001405051212 */ /* 0x000fc600078e3cff */
[----:B------:R-:W4:Y:S01]  /*0a50*/  @P3 LDG.E R20, desc[UR6][R10.64+0xec] ;  /* 0x0000ec060a143981 */ /* 0x000f22000c1e1900 */
[----:B------:R-:W-:-:S03]  /*0a60*/  @P2 LOP3.LUT R3, R3, R24, RZ, 0x3c, !PT ;  /* 0x0000001803032212 */ /* 0x000fc600078e3cff */
        /* <DEDUP_REMOVED lines=8> */
[----:B------:R-:W-:Y:S02]  /*0af0*/  @P3 LOP3.LUT R5, R5, R26, RZ, 0x3c, !PT ;  /* 0x0000001a05053212 */ /* 0x000fe400078e3cff */
[----:B------:R-:W-:Y:S01]  /*0b00*/  @P3 LOP3.LUT R4, R4, R23, RZ, 0x3c, !PT ;  /* 0x0000001704043212 */ /* 0x000fe200078e3cff */
[----:B------:R-:W4:Y:S01]  /*0b10*/  @P5 LDG.E R26, desc[UR6][R10.64+0x10c] ;  /* 0x00010c060a1a5981 */ /* 0x000f22000c1e1900 */
[----:B------:R-:W-:-:S03]  /*0b20*/  @P3 LOP3.LUT R2, R2, R25, RZ, 0x3c, !PT ;  /* 0x0000001902023212 */ /* 0x000fc600078e3cff */
[----:B------:R-:W4:Y:S04]  /*0b30*/  @P5 LDG.E R23, desc[UR6][R10.64+0x108] ;  /* 0x000108060a175981 */ /* 0x000f28000c1e1900 */
        /* <DEDUP_REMOVED lines=19> */
[----:B------:R-:W-:-:S05]  /*0c70*/  VIADD R18, R18, 0x10 ;  /* 0x0000001012127836 */ /* 0x000fca0000000000 */
[----:B------:R-:W-:Y:S02]  /*0c80*/  ISETP.NE.AND P1, PT, R18, 0x20, PT ;  /* 0x000000201200780c */ /* 0x000fe40003f25270 */
[----:B------:R-:W-:-:S04]  /*0c90*/  @P5 LOP3.LUT R3, R3, R20, RZ, 0x3c, !PT ;  /* 0x0000001403035212 */ /* 0x000fc800078e3cff */
[----:B------:R-:W-:Y:S02]  /*0ca0*/  @P6 LOP3.LUT R3, R3, R24, RZ, 0x3c, !PT ;  /* 0x0000001803036212 */ /* 0x000fe400078e3cff */
[----:B------:R-:W-:Y:S02]  /*0cb0*/  @P0 LOP3.LUT R14, R14, R27, RZ, 0x3c, !PT ;  /* 0x0000001b0e0e0212 */ /* 0x000fe400078e3cff */
[----:B------:R-:W-:Y:S02]  /*0cc0*/  @P0 LOP3.LUT R3, R3, R28, RZ, 0x3c, !PT ;  /* 0x0000001c03030212 */ /* 0x000fe400078e3cff */
[----:B--2---:R-:W-:Y:S02]  /*0cd0*/  @P6 LOP3.LUT R4, R4, R19, RZ, 0x3c, !PT ;  /* 0x0000001304046212 */ /* 0x004fe400078e3cff */
[----:B---3--:R-:W-:Y:S02]  /*0ce0*/  @P6 LOP3.LUT R5, R5, R22, RZ, 0x3c, !PT ;  /* 0x0000001605056212 */ /* 0x008fe400078e3cff */
[----:B----4-:R-:W-:-:S02]  /*0cf0*/  @P6 LOP3.LUT R2, R2, R21, RZ, 0x3c, !PT ;  /* 0x0000001502026212 */ /* 0x010fc400078e3cff */
[----:B------:R-:W-:Y:S02]  /*0d00*/  @P0 LOP3.LUT R5, R5, R26, RZ, 0x3c, !PT ;  /* 0x0000001a05050212 */ /* 0x000fe400078e3cff */
[----:B------:R-:W-:Y:S02]  /*0d10*/  @P0 LOP3.LUT R4, R4, R23, RZ, 0x3c, !PT ;  /* 0x0000001704040212 */ /* 0x000fe400078e3cff */
[----:B------:R-:W-:Y:S01]  /*0d20*/  @P0 LOP3.LUT R2, R2, R25, RZ, 0x3c, !PT ;  /* 0x0000001902020212 */ /* 0x000fe200078e3cff */
[----:B------:R-:W-:Y:S06]  /*0d30*/  @P1 BRA `(.L_x_55) ;  /* 0xfffffff400481947 */ /* 0x000fec000383ffff */
[----:B------:R-:W-:-:S05]  /*0d40*/  VIADD R16, R16, 0x1 ;  /* 0x0000000110107836 */ /* 0x000fca0000000000 */
[----:B------:R-:W-:-:S13]  /*0d50*/  ISETP.NE.AND P0, PT, R16, 0x5, PT ;  /* 0x000000051000780c */ /* 0x000fda0003f05270 */
[----:B------:R-:W-:Y:S05]  /*0d60*/  @P0 BRA `(.L_x_56) ;  /* 0xfffffff400280947 */ /* 0x000fea000383ffff */
[----:B------:R-:W-:Y:S01]  /*0d70*/  UIADD3 UR4, UPT, UPT, UR4, 0x1, URZ ;  /* 0x0000000104047890 */ /* 0x000fe2000fffe0ff */
[----:B------:R-:W-:Y:S01]  /*0d80*/  LOP3.LUT R10, R0, 0x3, RZ, 0xc0, !PT ;  /* 0x00000003000a7812 */ /* 0x000fe200078ec0ff */
[----:B------:R-:W-:-:S04]  /*0d90*/  IMAD.WIDE.U32 R8, R13, 0x30, R8 ;  /* 0x000000300d087825 */ /* 0x000fc800078e0008 */
[----:B------:R-:W-:Y:S01]  /*0da0*/  ISETP.LE.U32.AND P0, PT, R10, UR4, PT ;  /* 0x000000040a007c0c */ /* 0x000fe2000bf03070 */
[----:B------:R0:W-:Y:S04]  /*0db0*/  STG.E.64 desc[UR6][R8.64+0x8], R4 ;  /* 0x0000080408007986 */ /* 0x0001e8000c101b06 */
[----:B------:R0:W-:Y:S04]  /*0dc0*/  STG.E.64 desc[UR6][R8.64+0x10], R2 ;  /* 0x0000100208007986 */ /* 0x0001e8000c101b06 */
[----:B------:R0:W-:Y:S04]  /*0dd0*/  STG.E desc[UR6][R8.64+0x4], R14 ;  /* 0x0000040e08007986 */ /* 0x0001e8000c101906 */
[----:B------:R-:W-:Y:S05]  /*0de0*/  @!P0 BRA `(.L_x_57) ;  /* 0xfffffff000f88947 */ /* 0x000fea000383ffff */
.L_x_54:
[----:B------:R-:W-:Y:S01]  /*0df0*/  ISETP.GT.U32.AND P0, PT, R0, 0x3, PT ;  /* 0x000000030000780c */ /* 0x000fe20003f04070 */
[----:B------:R-:W-:Y:S01]  /*0e00*/  VIADD R12, R12, 0x1 ;  /* 0x000000010c0c7836 */ /* 0x000fe20000000000 */
[--C-:B------:R-:W-:Y:S02]  /*0e10*/  SHF.R.U64 R0, R0, 0x2, R15.reuse ;  /* 0x0000000200007819 */ /* 0x100fe4000000120f */
[----:B------:R-:W-:Y:S02]  /*0e20*/  ISETP.GT.U32.AND.EX P0, PT, R15, RZ, PT, P0 ;  /* 0x000000ff0f00720c */ /* 0x000fe40003f04100 */
[----:B------:R-:W-:-:S11]  /*0e30*/  SHF.R.U32.HI R15, RZ, 0x2, R15 ;  /* 0x00000002ff0f7819 */ /* 0x000fd6000001160f */
[----:B------:R-:W-:Y:S05]  /*0e40*/  @P0 BRA `(.L_x_58) ;  /* 0xfffffff000c40947 */ /* 0x000fea000383ffff */
.L_x_53:
[----:B0-----:R-:W0:Y:S02]  /*0e50*/  LDC.64 R2, c[0x0][0x388] ;  /* 0x0000e200ff027b82 */ /* 0x001e240000000a00 */
[----:B0-----:R-:W-:-:S05]  /*0e60*/  IMAD.WIDE.U32 R2, R13, 0x30, R2 ;  /* 0x000000300d027825 */ /* 0x001fca00078e0002 */
[----:B------:R-:W-:Y:S04]  /*0e70*/  STG.E.64 desc[UR6][R2.64+0x18], RZ ;  /* 0x000018ff02007986 */ /* 0x000fe8000c101b06 */
[----:B------:R-:W-:Y:S04]  /*0e80*/  STG.E desc[UR6][R2.64+0x20], RZ ;  /* 0x000020ff02007986 */ /* 0x000fe8000c101906 */
[----:B------:R-:W-:Y:S01]  /*0e90*/  STG.E.64 desc[UR6][R2.64+0x28], RZ ;  /* 0x000028ff02007986 */ /* 0x000fe2000c101b06 */
[----:B------:R-:W-:Y:S05]  /*0ea0*/  EXIT ;  /* 0x000000000000794d */ /* 0x000fea0003800000 */
.L_x_59:
        /* <DEDUP_REMOVED lines=13> */
.L_x_65:


//--------------------- .nv.global.init           --------------------------
	.section	.nv.global.init,"aw",@progbits
	.align	4
.nv.global.init:
	.type		__cudart_i2opi_f,@object
	.size		__cudart_i2opi_f,(mrg32k3aM1SubSeq - __cudart_i2opi_f)
__cudart_i2opi_f:
        /*0000*/ 	.byte	0x41, 0x90, 0x43, 0x3c, 0x99, 0x95, 0x62, 0xdb, 0xc0, 0xdd, 0x34, 0xf5, 0xd1, 0x57, 0x27, 0xfc
        /*0010*/ 	.byte	0x29, 0x15, 0x44, 0x4e, 0x6e, 0x83, 0xf9, 0xa2
	.type		mrg32k3aM1SubSeq,@object
	.size		mrg32k3aM1SubSeq,(mrg32k3aM2SubSeq - mrg32k3aM1SubSeq)
mrg32k3aM1SubSeq:
        /*0018*/ 	.byte	0x0b, 0xcc, 0xee, 0x04, 0x73, 0x29, 0x8b, 0x6f, 0xf6, 0x53, 0x03, 0xf6, 0x23, 0xf6, 0xea, 0xda
        /* <DEDUP_REMOVED lines=125> */
	.type		mrg32k3aM2SubSeq,@object
	.size		mrg32k3aM2SubSeq,(mrg32k3aM1 - mrg32k3aM2SubSeq)
mrg32k3aM2SubSeq:
        /* <DEDUP_REMOVED lines=126> */
	.type		mrg32k3aM1,@object
	.size		mrg32k3aM1,(mrg32k3aM1Seq - mrg32k3aM1)
mrg32k3aM1:
        /* <DEDUP_REMOVED lines=144> */
	.type		mrg32k3aM1Seq,@object
	.size		mrg32k3aM1Seq,(mrg32k3aM2 - mrg32k3aM1Seq)
mrg32k3aM1Seq:
        /* <DEDUP_REMOVED lines=144> */
	.type		mrg32k3aM2,@object
	.size		mrg32k3aM2,(mrg32k3aM2Seq - mrg32k3aM2)
mrg32k3aM2:
        /* <DEDUP_REMOVED lines=144> */
	.type		mrg32k3aM2Seq,@object
	.size		mrg32k3aM2Seq,(precalc_xorwow_matrix - mrg32k3aM2Seq)
mrg32k3aM2Seq:
        /* <DEDUP_REMOVED lines=144> */
	.type		precalc_xorwow_matrix,@object
	.size		precalc_xorwow_matrix,(precalc_xorwow_offset_matrix - precalc_xorwow_matrix)
precalc_xorwow_matrix:
        /* <DEDUP_REMOVED lines=6400> */
	.type		precalc_xorwow_offset_matrix,@object
	.size		precalc_xorwow_offset_matrix,(.L_1 - precalc_xorwow_offset_matrix)
precalc_xorwow_offset_matrix:
        /* <DEDUP_REMOVED lines=6400> */
.L_1:


//--------------------- .nv.shared._Z8get_bestPfS_ --------------------------
	.section	.nv.shared._Z8get_bestPfS_,"aw",@nobits
	.sectionflags	@""
	.align	16
	.zero		1024


//--------------------- .nv.shared.reserved.0     --------------------------
	.section	.nv.shared.reserved.0,"aw",@nobits
	.weak		__nv_reservedSMEM_offset_0_alias
	.size		__nv_reservedSMEM_offset_0_alias, 0, 64
	.other		__nv_reservedSMEM_offset_0_alias,@"STO_CUDA_RESERVED_SHARED STV_DEFAULT"
__nv_reservedSMEM_offset_0_alias:
	.zero		0
	.zero		64


//--------------------- .nv.shared._Z7sim_annP17curandStateXORWOWPf --------------------------
	.section	.nv.shared._Z7sim_annP17curandStateXORWOWPf,"aw",@nobits
	.sectionflags	@""
	.align	16
	.zero		1024


//--------------------- .nv.shared._Z4initjP17curandStateXORWOW --------------------------
	.section	.nv.shared._Z4initjP17curandStateXORWOW,"aw",@nobits
	.sectionflags	@""
	.align	16
	.zero		1024


//--------------------- .nv.constant0._Z8get_bestPfS_ --------------------------
	.section	.nv.constant0._Z8get_bestPfS_,"a",@progbits
	.sectionflags	@""
	.align	4
.nv.constant0._Z8get_bestPfS_:
	.zero		912


//--------------------- .nv.constant0._Z7sim_annP17curandStateXORWOWPf --------------------------
	.section	.nv.constant0._Z7sim_annP17curandStateXORWOWPf,"a",@progbits
	.sectionflags	@""
	.align	4
.nv.constant0._Z7sim_annP17curandStateXORWOWPf:
	.zero		912


//--------------------- .nv.constant0._Z4initjP17curandStateXORWOW --------------------------
	.section	.nv.constant0._Z4initjP17curandStateXORWOW,"a",@progbits
	.sectionflags	@""
	.align	4
.nv.constant0._Z4initjP17curandStateXORWOW:
	.zero		912


//--------------------- SYMBOLS --------------------------

	.type		.nv.reservedSmem.offset0,@object
	.size		.nv.reservedSmem.offset0,0x4
	.type		.nv.reservedSmem.cap,@object
	.size		.nv.reservedSmem.cap,0x4
